	.target	sm_90a

	.elftype	@"ET_EXEC"


//--------------------- .note.nv.tkinfo           --------------------------
	.section	.note.nv.tkinfo,"",@"SHT_NOTE"
	.sectionflags	@"SHF_NOTE_NV_TKINFO"
	.tkinfo
        /*0018*/ 	.word	0x00000002
        /*0030*/ 	.string	""
        /*0030*/ 	.string	"ptxas"
        /*0030*/ 	.string	"Cuda compilation tools, release 13.0, V13.0.88"
        /*0030*/ 	.string	"Build cuda_13.0.r13.0/compiler.36424714_0"
        /*0030*/ 	.string	"-arch sm_90a -m 64 "



//--------------------- .note.nv.cuinfo           --------------------------
	.section	.note.nv.cuinfo,"",@"SHT_NOTE"
	.sectionflags	@"SHF_NOTE_NV_CUINFO"
        /*0018*/ 	.short	0x0002
        /*001a*/ 	.short	0x005a
        /*001c*/ 	.short	0x0082
	.zero		2


//--------------------- .nv.info                  --------------------------
	.section	.nv.info,"",@"SHT_CUDA_INFO"
	.align	4


	//----- nvinfo : EIATTR_REGCOUNT
	.align		4
        /*0000*/ 	.byte	0x04, 0x2f
        /*0002*/ 	.short	(.L_15 - .L_14)
	.align		4
.L_14:
        /*0004*/ 	.word	index@(_ZN7cutlass13device_kernelINS_4gemm6kernel13GemmUniversalIN4cute5tupleIJiiiiEEENS1_10collective13CollectiveMmaINS1_34MainloopSm90TmaGmmaWarpSpecializedILi3ENS5_IJNS4_1CILi1EEESB_SB_EEENS1_32KernelTmaWarpSpecializedPingpongEEENS5_IJNSA_ILi64EEESF_NSA_ILi128EEEEEENS_10tfloat32_tENS5_IJlSB_lEEESI_SJ_NS4_8TiledMMAINS4_8MMA_AtomIJNS4_4SM904GMMA29MMA_64x64x8_F32TF32TF32_SS_TNILNSN_7ScaleInE1ELSP_1EEEEEENS4_6LayoutISC_NS5_IJNSA_ILi0EEEST_ST_EEEEENS5_IJNS4_10UnderscoreESW_SW_EEEEENS4_13SM90_TMA_LOADENS4_14ComposedLayoutINS4_7SwizzleILi3ELi4ELi3EEENS4_18smem_ptr_flag_bitsILi32EEENSS_INS5_IJNSA_ILi8EEENSA_ILi32EEEEEENS5_IJS16_SB_EEEEEEEvNS4_8identityESZ_S1A_vS1B_EENS_8epilogue10collective6detail29Sm90TmaWarpSpecializedAdapterINS1E_15DefaultEpilogueISI_SJ_SJ_NS1D_6thread17LinearCombinationISI_Li1EffLNS1I_9ScaleType4KindE0ELNS_15FloatRoundStyleE2ESI_EENS1_15EpilogueDefaultEEEEEvvEEEEvNT_6ParamsE)
        /*0008*/ 	.word	0x000000a8


	//----- nvinfo : EIATTR_FRAME_SIZE
	.align		4
.L_15:
        /*000c*/ 	.byte	0x04, 0x11
        /*000e*/ 	.short	(.L_17 - .L_16)
	.align		4
.L_16:
        /*0010*/ 	.word	index@(_ZN7cutlass13device_kernelINS_4gemm6kernel13GemmUniversalIN4cute5tupleIJiiiiEEENS1_10collective13CollectiveMmaINS1_34MainloopSm90TmaGmmaWarpSpecializedILi3ENS5_IJNS4_1CILi1EEESB_SB_EEENS1_32KernelTmaWarpSpecializedPingpongEEENS5_IJNSA_ILi64EEESF_NSA_ILi128EEEEEENS_10tfloat32_tENS5_IJlSB_lEEESI_SJ_NS4_8TiledMMAINS4_8MMA_AtomIJNS4_4SM904GMMA29MMA_64x64x8_F32TF32TF32_SS_TNILNSN_7ScaleInE1ELSP_1EEEEEENS4_6LayoutISC_NS5_IJNSA_ILi0EEEST_ST_EEEEENS5_IJNS4_10UnderscoreESW_SW_EEEEENS4_13SM90_TMA_LOADENS4_14ComposedLayoutINS4_7SwizzleILi3ELi4ELi3EEENS4_18smem_ptr_flag_bitsILi32EEENSS_INS5_IJNSA_ILi8EEENSA_ILi32EEEEEENS5_IJS16_SB_EEEEEEEvNS4_8identityESZ_S1A_vS1B_EENS_8epilogue10collective6detail29Sm90TmaWarpSpecializedAdapterINS1E_15DefaultEpilogueISI_SJ_SJ_NS1D_6thread17LinearCombinationISI_Li1EffLNS1I_9ScaleType4KindE0ELNS_15FloatRoundStyleE2ESI_EENS1_15EpilogueDefaultEEEEEvvEEEEvNT_6ParamsE)
        /*0014*/ 	.word	0x00000008


	//----- nvinfo : EIATTR_MIN_STACK_SIZE
	.align		4
.L_17:
        /*0018*/ 	.byte	0x04, 0x12
        /*001a*/ 	.short	(.L_19 - .L_18)
	.align		4
.L_18:
        /*001c*/ 	.word	index@(_ZN7cutlass13device_kernelINS_4gemm6kernel13GemmUniversalIN4cute5tupleIJiiiiEEENS1_10collective13CollectiveMmaINS1_34MainloopSm90TmaGmmaWarpSpecializedILi3ENS5_IJNS4_1CILi1EEESB_SB_EEENS1_32KernelTmaWarpSpecializedPingpongEEENS5_IJNSA_ILi64EEESF_NSA_ILi128EEEEEENS_10tfloat32_tENS5_IJlSB_lEEESI_SJ_NS4_8TiledMMAINS4_8MMA_AtomIJNS4_4SM904GMMA29MMA_64x64x8_F32TF32TF32_SS_TNILNSN_7ScaleInE1ELSP_1EEEEEENS4_6LayoutISC_NS5_IJNSA_ILi0EEEST_ST_EEEEENS5_IJNS4_10UnderscoreESW_SW_EEEEENS4_13SM90_TMA_LOADENS4_14ComposedLayoutINS4_7SwizzleILi3ELi4ELi3EEENS4_18smem_ptr_flag_bitsILi32EEENSS_INS5_IJNSA_ILi8EEENSA_ILi32EEEEEENS5_IJS16_SB_EEEEEEEvNS4_8identityESZ_S1A_vS1B_EENS_8epilogue10collective6detail29Sm90TmaWarpSpecializedAdapterINS1E_15DefaultEpilogueISI_SJ_SJ_NS1D_6thread17LinearCombinationISI_Li1EffLNS1I_9ScaleType4KindE0ELNS_15FloatRoundStyleE2ESI_EENS1_15EpilogueDefaultEEEEEvvEEEEvNT_6ParamsE)
        /*0020*/ 	.word	0x00000008
.L_19:


//--------------------- .nv.compat                --------------------------
	.section	.nv.compat,"",@"SHT_CUDA_COMPAT_INFO"
	.align	4
        /*0000*/ 	.byte	0x02, 0x09, 0x01, 0x00, 0x02, 0x02, 0x04, 0x00, 0x02, 0x05, 0x05, 0x00, 0x03, 0x07, 0x01, 0x01
        /*0010*/ 	.byte	0x02, 0x03, 0x01, 0x00, 0x02, 0x06, 0x01, 0x00, 0x04, 0x0b, 0x08, 0x00, 0x00, 0x00, 0x00, 0x00
        /*0020*/ 	.byte	0x00, 0x00, 0x00, 0x00


//--------------------- .nv.info._ZN7cutlass13device_kernelINS_4gemm6kernel13GemmUniversalIN4cute5tupleIJiiiiEEENS1_10collective13CollectiveMmaINS1_34MainloopSm90TmaGmmaWarpSpecializedILi3ENS5_IJNS4_1CILi1EEESB_SB_EEENS1_32KernelTmaWarpSpecializedPingpongEEENS5_IJNSA_ILi64EEESF_NSA_ILi128EEEEEENS_10tfloat32_tENS5_IJlSB_lEEESI_SJ_NS4_8TiledMMAINS4_8MMA_AtomIJNS4_4SM904GMMA29MMA_64x64x8_F32TF32TF32_SS_TNILNSN_7ScaleInE1ELSP_1EEEEEENS4_6LayoutISC_NS5_IJNSA_ILi0EEEST_ST_EEEEENS5_IJNS4_10UnderscoreESW_SW_EEEEENS4_13SM90_TMA_LOADENS4_14ComposedLayoutINS4_7SwizzleILi3ELi4ELi3EEENS4_18smem_ptr_flag_bitsILi32EEENSS_INS5_IJNSA_ILi8EEENSA_ILi32EEEEEENS5_IJS16_SB_EEEEEEEvNS4_8identityESZ_S1A_vS1B_EENS_8epilogue10collective6detail29Sm90TmaWarpSpecializedAdapterINS1E_15DefaultEpilogueISI_SJ_SJ_NS1D_6thread17LinearCombinationISI_Li1EffLNS1I_9ScaleType4KindE0ELNS_15FloatRoundStyleE2ESI_EENS1_15EpilogueDefaultEEEEEvvEEEEvNT_6ParamsE --------------------------
	.section	.nv.info._ZN7cutlass13device_kernelINS_4gemm6kernel13GemmUniversalIN4cute5tupleIJiiiiEEENS1_10collective13CollectiveMmaINS1_34MainloopSm90TmaGmmaWarpSpecializedILi3ENS5_IJNS4_1CILi1EEESB_SB_EEENS1_32KernelTmaWarpSpecializedPingpongEEENS5_IJNSA_ILi64EEESF_NSA_ILi128EEEEEENS_10tfloat32_tENS5_IJlSB_lEEESI_SJ_NS4_8TiledMMAINS4_8MMA_AtomIJNS4_4SM904GMMA29MMA_64x64x8_F32TF32TF32_SS_TNILNSN_7ScaleInE1ELSP_1EEEEEENS4_6LayoutISC_NS5_IJNSA_ILi0EEEST_ST_EEEEENS5_IJNS4_10UnderscoreESW_SW_EEEEENS4_13SM90_TMA_LOADENS4_14ComposedLayoutINS4_7SwizzleILi3ELi4ELi3EEENS4_18smem_ptr_flag_bitsILi32EEENSS_INS5_IJNSA_ILi8EEENSA_ILi32EEEEEENS5_IJS16_SB_EEEEEEEvNS4_8identityESZ_S1A_vS1B_EENS_8epilogue10collective6detail29Sm90TmaWarpSpecializedAdapterINS1E_15DefaultEpilogueISI_SJ_SJ_NS1D_6thread17LinearCombinationISI_Li1EffLNS1I_9ScaleType4KindE0ELNS_15FloatRoundStyleE2ESI_EENS1_15EpilogueDefaultEEEEEvvEEEEvNT_6ParamsE,"",@"SHT_CUDA_INFO"
	.sectionflags	@""
	.align	4


	//----- nvinfo : EIATTR_CUDA_API_VERSION
	.align		4
        /*0000*/ 	.byte	0x04, 0x37
        /*0002*/ 	.short	(.L_21 - .L_20)
.L_20:
        /*0004*/ 	.word	0x00000082


	//----- nvinfo : EIATTR_KPARAM_INFO
	.align		4
.L_21:
        /*0008*/ 	.byte	0x04, 0x17
        /*000a*/ 	.short	(.L_23 - .L_22)
.L_22:
        /*000c*/ 	.word	0x00000000
        /*0010*/ 	.short	0x0000
        /*0012*/ 	.short	0x0070
        /*0014*/ 	.byte	0x00, 0xf0, 0x01, 0x10


	//----- nvinfo : EIATTR_SPARSE_MMA_MASK
	.align		4
.L_23:
        /*0018*/ 	.byte	0x03, 0x50
        /*001a*/ 	.short	0x0000


	//----- nvinfo : EIATTR_MAXREG_COUNT
	.align		4
        /*001c*/ 	.byte	0x03, 0x1b
        /*001e*/ 	.short	0x00a8


	//----- nvinfo : EIATTR_NUM_BARRIERS
	.align		4
        /*0020*/ 	.byte	0x02, 0x4c
        /*0022*/ 	.byte	0x01
	.zero		1


	//----- nvinfo : EIATTR_EXTERNS
	.align		4
        /*0024*/ 	.byte	0x04, 0x0f
        /*0026*/ 	.short	(.L_25 - .L_24)


	//   ....[0]....
	.align		4
.L_24:
        /*0028*/ 	.word	index@(__assertfail)


	//----- nvinfo : EIATTR_ANNOTATIONS
	.align		4
.L_25:
        /*002c*/ 	.byte	0x04, 0x55
        /*002e*/ 	.short	(.L_27 - .L_26)


	//   ....[0]....
.L_26:
        /*0030*/ 	.word	0x00000001
        /*0034*/ 	.byte	0xb0, 0x0a, 0x00, 0x00, 0x01, 0x00, 0x00, 0x00, 0xd0, 0x11, 0x00, 0x00, 0x01, 0x00, 0x00, 0x00
        /*0044*/ 	.byte	0x00, 0x4d, 0x00, 0x00, 0x01, 0x00, 0x00, 0x00, 0xc0, 0x5a, 0x00, 0x00


	//----- nvinfo : EIATTR_MERCURY_ISA_VERSION
	.align		4
.L_27:
        /*0050*/ 	.byte	0x03, 0x5f
        /*0052*/ 	.short	0x0101


	//----- nvinfo : EIATTR_INT_WARP_WIDE_INSTR_OFFSETS
	.align		4
        /*0054*/ 	.byte	0x04, 0x31
        /*0056*/ 	.short	(.L_29 - .L_28)


	//   ....[0]....
.L_28:
        /*0058*/ 	.word	0x000003d0


	//   ....[1]....
        /*005c*/ 	.word	0x000003f0


	//   ....[2]....
        /*0060*/ 	.word	0x00000470


	//   ....[3]....
        /*0064*/ 	.word	0x00000480


	//   ....[4]....
        /*0068*/ 	.word	0x00000490


	//   ....[5]....
        /*006c*/ 	.word	0x000004b0


	//   ....[6]....
        /*0070*/ 	.word	0x00000540


	//   ....[7]....
        /*0074*/ 	.word	0x00000560


	//----- nvinfo : EIATTR_COOP_GROUP_MASK_REGIDS
	.align		4
.L_29:
        /*0078*/ 	.byte	0x04, 0x29
        /*007a*/ 	.short	(.L_31 - .L_30)


	//   ....[0]....
.L_30:
        /*007c*/ 	.word	0xffffffff


	//   ....[1]....
        /*0080*/ 	.word	0xffffffff


	//   ....[2]....
        /*0084*/ 	.word	0xffffffff


	//   ....[3]....
        /*0088*/ 	.word	0xffffffff


	//   ....[4]....
        /*008c*/ 	.word	0xffffffff


	//   ....[5]....
        /*0090*/ 	.word	0xffffffff


	//----- nvinfo : EIATTR_COOP_GROUP_INSTR_OFFSETS
	.align		4
.L_31:
        /*0094*/ 	.byte	0x04, 0x28
        /*0096*/ 	.short	(.L_33 - .L_32)


	//   ....[0]....
.L_32:
        /*0098*/ 	.word	0x00000070


	//   ....[1]....
        /*009c*/ 	.word	0x00000080


	//   ....[2]....
        /*00a0*/ 	.word	0x00000140


	//   ....[3]....
        /*00a4*/ 	.word	0x000002b0


	//   ....[4]....
        /*00a8*/ 	.word	0x000002f0


	//   ....[5]....
        /*00ac*/ 	.word	0x00000330


	//----- nvinfo : EIATTR_REG_RECONFIG
	.align		4
.L_33:
        /*00b0*/ 	.byte	0x01, 0x54
	.zero		2


	//----- nvinfo : EIATTR_SYSCALL_OFFSETS
	.align		4
        /*00b4*/ 	.byte	0x04, 0x46
        /*00b6*/ 	.short	(.L_35 - .L_34)


	//   ....[0]....
.L_34:
        /*00b8*/ 	.word	0x000016d0


	//----- nvinfo : EIATTR_MBARRIER_INSTR_OFFSETS
	.align		4
.L_35:
        /*00bc*/ 	.byte	0x04, 0x39
        /*00be*/ 	.short	(.L_37 - .L_36)


	//   ....[0]....
.L_36:
        /*00c0*/ 	.word	0x00000240
        /*00c4*/ 	.word	0x000000ff
        /*00c8*/ 	.word	0x00000000
        /*00cc*/ 	.short	0x0100
        /*00ce*/ 	.byte	0x08
	.zero		1


	//   ....[1]....
        /*00d0*/ 	.word	0x00000250
        /*00d4*/ 	.word	0x000000ff
        /*00d8*/ 	.word	0x00000018
        /*00dc*/ 	.short	0x0100
        /*00de*/ 	.byte	0x08
	.zero		1


	//   ....[2]....
        /*00e0*/ 	.word	0x00000260
        /*00e4*/ 	.word	0x000000ff
        /*00e8*/ 	.word	0x00000008
        /*00ec*/ 	.short	0x0100
        /*00ee*/ 	.byte	0x08
	.zero		1


	//   ....[3]....
        /*00f0*/ 	.word	0x00000270
        /*00f4*/ 	.word	0x000000ff
        /*00f8*/ 	.word	0x00000020
        /*00fc*/ 	.short	0x0100
        /*00fe*/ 	.byte	0x08
	.zero		1


	//   ....[4]....
        /*0100*/ 	.word	0x00000280
        /*0104*/ 	.word	0x000000ff
        /*0108*/ 	.word	0x00000010
        /*010c*/ 	.short	0x0100
        /*010e*/ 	.byte	0x08
	.zero		1


	//   ....[5]....
        /*0110*/ 	.word	0x00000290
        /*0114*/ 	.word	0x000000ff
        /*0118*/ 	.word	0x00000028
        /*011c*/ 	.short	0x0100
        /*011e*/ 	.byte	0x08
	.zero		1


	//   ....[6]....
        /*0120*/ 	.word	0x000005a0
        /*0124*/ 	.word	0x000000ff
        /*0128*/ 	.word	0x00000060
        /*012c*/ 	.short	0x0100
        /*012e*/ 	.byte	0x08
	.zero		1


	//   ....[7]....
        /*0130*/ 	.word	0x00000610
        /*0134*/ 	.word	0x000000ff
        /*0138*/ 	.word	0x00000068
        /*013c*/ 	.short	0x0100
        /*013e*/ 	.byte	0x08
	.zero		1


	//   ....[8]....
        /*0140*/ 	.word	0x00000630
        /*0144*/ 	.word	0x000000ff
        /*0148*/ 	.word	0x00000040
        /*014c*/ 	.short	0x0100
        /*014e*/ 	.byte	0x09
	.zero		1


	//   ....[9]....
        /*0150*/ 	.word	0x00000640
        /*0154*/ 	.word	0x000000ff
        /*0158*/ 	.word	0x00000048
        /*015c*/ 	.short	0x0100
        /*015e*/ 	.byte	0x09
	.zero		1


	//   ....[10]....
        /*0160*/ 	.word	0x00000650
        /*0164*/ 	.word	0x000000ff
        /*0168*/ 	.word	0x00000050
        /*016c*/ 	.short	0x0100
        /*016e*/ 	.byte	0x09
	.zero		1


	//   ....[11]....
        /*0170*/ 	.word	0x00000660
        /*0174*/ 	.word	0x000000ff
        /*0178*/ 	.word	0x00000058
        /*017c*/ 	.short	0x0100
        /*017e*/ 	.byte	0x09
	.zero		1


	//   ....[12]....
        /*0180*/ 	.word	0x00001590
        /*0184*/ 	.word	0x000000ff
        /*0188*/ 	.word	0xfffffff8
        /*018c*/ 	.short	0x010a
        /*018e*/ 	.byte	0x2b
	.zero		1


	//   ....[13]....
        /*0190*/ 	.word	0x00001750
        /*0194*/ 	.word	0x00000003
        /*0198*/ 	.word	0x00000000
        /*019c*/ 	.short	0x010a
        /*019e*/ 	.byte	0x3f
	.zero		1


	//   ....[14]....
        /*01a0*/ 	.word	0x00001790
        /*01a4*/ 	.word	0x00000003
        /*01a8*/ 	.word	0x00000000
        /*01ac*/ 	.short	0x010a
        /*01ae*/ 	.byte	0x3f
	.zero		1


	//   ....[15]....
        /*01b0*/ 	.word	0x00001fd0
        /*01b4*/ 	.word	0x000000ff
        /*01b8*/ 	.word	0x00000000
        /*01bc*/ 	.short	0x010a
        /*01be*/ 	.byte	0x06
	.zero		1


	//   ....[16]....
        /*01c0*/ 	.word	0x00002010
        /*01c4*/ 	.word	0x000000ff
        /*01c8*/ 	.word	0x00000000
        /*01cc*/ 	.short	0x010a
        /*01ce*/ 	.byte	0x06
	.zero		1


	//   ....[17]....
        /*01d0*/ 	.word	0x000027b0
        /*01d4*/ 	.word	0x000000ff
        /*01d8*/ 	.word	0x00000000
        /*01dc*/ 	.short	0x0101
        /*01de*/ 	.byte	0x06
	.zero		1


	//   ....[18]....
        /*01e0*/ 	.word	0x000028b0
        /*01e4*/ 	.word	0x00000003
        /*01e8*/ 	.word	0x00000000
        /*01ec*/ 	.short	0x0101
        /*01ee*/ 	.byte	0x29
	.zero		1


	//   ....[19]....
        /*01f0*/ 	.word	0x00002980
        /*01f4*/ 	.word	0x000000ff
        /*01f8*/ 	.word	0x00000000
        /*01fc*/ 	.short	0x0101
        /*01fe*/ 	.byte	0x06
	.zero		1


	//   ....[20]....
        /*0200*/ 	.word	0x000029f0
        /*0204*/ 	.word	0x000000ff
        /*0208*/ 	.word	0x00000008
        /*020c*/ 	.short	0x010a
        /*020e*/ 	.byte	0x2b
	.zero		1


	//   ....[21]....
        /*0210*/ 	.word	0x00004d40
        /*0214*/ 	.word	0x00000000
        /*0218*/ 	.word	0x00000000
        /*021c*/ 	.short	0x0101
        /*021e*/ 	.byte	0x29
	.zero		1


	//   ....[22]....
        /*0220*/ 	.word	0x00005630
        /*0224*/ 	.word	0x0000000b
        /*0228*/ 	.word	0x00000018
        /*022c*/ 	.short	0x010a
        /*022e*/ 	.byte	0x3f
	.zero		1


	//   ....[23]....
        /*0230*/ 	.word	0x00005bf0
        /*0234*/ 	.word	0x00000006
        /*0238*/ 	.word	0x00000068
        /*023c*/ 	.short	0x0101
        /*023e*/ 	.byte	0x3f
	.zero		1


	//   ....[24]....
        /*0240*/ 	.word	0x00006310
        /*0244*/ 	.word	0x00000007
        /*0248*/ 	.word	0x00000000
        /*024c*/ 	.short	0x010a
        /*024e*/ 	.byte	0x3f
	.zero		1


	//   ....[25]....
        /*0250*/ 	.word	0x00006390
        /*0254*/ 	.word	0x00000004
        /*0258*/ 	.word	0x00000000
        /*025c*/ 	.short	0x010a
        /*025e*/ 	.byte	0x3f
	.zero		1


	//   ....[26]....
        /*0260*/ 	.word	0x00006420
        /*0264*/ 	.word	0x00000005
        /*0268*/ 	.word	0x00000000
        /*026c*/ 	.short	0x010a
        /*026e*/ 	.byte	0x3f
	.zero		1


	//   ....[27]....
        /*0270*/ 	.word	0x00006490
        /*0274*/ 	.word	0x00000003
        /*0278*/ 	.word	0xfffffff8
        /*027c*/ 	.short	0x010a
        /*027e*/ 	.byte	0x3f
	.zero		1


	//   ....[28]....
        /*0280*/ 	.word	0x000064e0
        /*0284*/ 	.word	0x00000003
        /*0288*/ 	.word	0x00000000
        /*028c*/ 	.short	0x010a
        /*028e*/ 	.byte	0x3f
	.zero		1


	//   ....[29]....
        /*0290*/ 	.word	0x00006540
        /*0294*/ 	.word	0x00000004
        /*0298*/ 	.word	0x00000000
        /*029c*/ 	.short	0x010a
        /*029e*/ 	.byte	0x3f
	.zero		1


	//   ....[30]....
        /*02a0*/ 	.word	0x000065a0
        /*02a4*/ 	.word	0x00000003
        /*02a8*/ 	.word	0x00000008
        /*02ac*/ 	.short	0x010a
        /*02ae*/ 	.byte	0x3f
	.zero		1


	//   ....[31]....
        /*02b0*/ 	.word	0x00006670
        /*02b4*/ 	.word	0x0000000b
        /*02b8*/ 	.word	0x00000018
        /*02bc*/ 	.short	0x010a
        /*02be*/ 	.byte	0x3f
	.zero		1


	//   ....[32]....
        /*02c0*/ 	.word	0x00006740
        /*02c4*/ 	.word	0x00000007
        /*02c8*/ 	.word	0x00000000
        /*02cc*/ 	.short	0x010a
        /*02ce*/ 	.byte	0x3f
	.zero		1


	//   ....[33]....
        /*02d0*/ 	.word	0x00006790
        /*02d4*/ 	.word	0x00000004
        /*02d8*/ 	.word	0x00000000
        /*02dc*/ 	.short	0x010a
        /*02de*/ 	.byte	0x3f
	.zero		1


	//----- nvinfo : EIATTR_NUM_MBARRIERS
	.align		4
.L_37:
        /*02e0*/ 	.byte	0x03, 0x38
        /*02e2*/ 	.short	0x000c


	//----- nvinfo : EIATTR_EXIT_INSTR_OFFSETS
	.align		4
        /*02e4*/ 	.byte	0x04, 0x1c
        /*02e6*/ 	.short	(.L_39 - .L_38)


	//   ....[0]....
.L_38:
        /*02e8*/ 	.word	0x00001160


	//   ....[1]....
        /*02ec*/ 	.word	0x000011c0


	//   ....[2]....
        /*02f0*/ 	.word	0x00005360


	//   ....[3]....
        /*02f4*/ 	.word	0x00005390


	//   ....[4]....
        /*02f8*/ 	.word	0x00006470


	//----- nvinfo : EIATTR_MAX_THREADS
	.align		4
.L_39:
        /*02fc*/ 	.byte	0x04, 0x05
        /*02fe*/ 	.short	(.L_41 - .L_40)
.L_40:
        /*0300*/ 	.word	0x00000180
        /*0304*/ 	.word	0x00000001
        /*0308*/ 	.word	0x00000001


	//----- nvinfo : EIATTR_CRS_STACK_SIZE
	.align		4
.L_41:
        /*030c*/ 	.byte	0x04, 0x1e
        /*030e*/ 	.short	(.L_43 - .L_42)
.L_42:
        /*0310*/ 	.word	0x00000000


	//----- nvinfo : EIATTR_CBANK_PARAM_SIZE
	.align		4
.L_43:
        /*0314*/ 	.byte	0x03, 0x19
        /*0316*/ 	.short	0x0470


	//----- nvinfo : EIATTR_PARAM_CBANK
	.align		4
        /*0318*/ 	.byte	0x04, 0x0a
        /*031a*/ 	.short	(.L_45 - .L_44)
	.align		4
.L_44:
        /*031c*/ 	.word	index@(.nv.constant0._ZN7cutlass13device_kernelINS_4gemm6kernel13GemmUniversalIN4cute5tupleIJiiiiEEENS1_10collective13CollectiveMmaINS1_34MainloopSm90TmaGmmaWarpSpecializedILi3ENS5_IJNS4_1CILi1EEESB_SB_EEENS1_32KernelTmaWarpSpecializedPingpongEEENS5_IJNSA_ILi64EEESF_NSA_ILi128EEEEEENS_10tfloat32_tENS5_IJlSB_lEEESI_SJ_NS4_8TiledMMAINS4_8MMA_AtomIJNS4_4SM904GMMA29MMA_64x64x8_F32TF32TF32_SS_TNILNSN_7ScaleInE1ELSP_1EEEEEENS4_6LayoutISC_NS5_IJNSA_ILi0EEEST_ST_EEEEENS5_IJNS4_10UnderscoreESW_SW_EEEEENS4_13SM90_TMA_LOADENS4_14ComposedLayoutINS4_7SwizzleILi3ELi4ELi3EEENS4_18smem_ptr_flag_bitsILi32EEENSS_INS5_IJNSA_ILi8EEENSA_ILi32EEEEEENS5_IJS16_SB_EEEEEEEvNS4_8identityESZ_S1A_vS1B_EENS_8epilogue10collective6detail29Sm90TmaWarpSpecializedAdapterINS1E_15DefaultEpilogueISI_SJ_SJ_NS1D_6thread17LinearCombinationISI_Li1EffLNS1I_9ScaleType4KindE0ELNS_15FloatRoundStyleE2ESI_EENS1_15EpilogueDefaultEEEEEvvEEEEvNT_6ParamsE)
        /*0320*/ 	.short	0x0210
        /*0322*/ 	.short	0x0470


	//----- nvinfo : EIATTR_SW_WAR
	.align		4
.L_45:
        /*0324*/ 	.byte	0x04, 0x36
        /*0326*/ 	.short	(.L_47 - .L_46)
.L_46:
        /*0328*/ 	.word	0x00000008
.L_47:


//--------------------- .nv.callgraph             --------------------------
	.section	.nv.callgraph,"",@"SHT_CUDA_CALLGRAPH"
	.align	4
	.sectionentsize	8
	.align		4
        /*0000*/ 	.word	0x00000000
	.align		4
        /*0004*/ 	.word	0xffffffff
	.align		4
        /*0008*/ 	.word	index@(_ZN7cutlass13device_kernelINS_4gemm6kernel13GemmUniversalIN4cute5tupleIJiiiiEEENS1_10collective13CollectiveMmaINS1_34MainloopSm90TmaGmmaWarpSpecializedILi3ENS5_IJNS4_1CILi1EEESB_SB_EEENS1_32KernelTmaWarpSpecializedPingpongEEENS5_IJNSA_ILi64EEESF_NSA_ILi128EEEEEENS_10tfloat32_tENS5_IJlSB_lEEESI_SJ_NS4_8TiledMMAINS4_8MMA_AtomIJNS4_4SM904GMMA29MMA_64x64x8_F32TF32TF32_SS_TNILNSN_7ScaleInE1ELSP_1EEEEEENS4_6LayoutISC_NS5_IJNSA_ILi0EEEST_ST_EEEEENS5_IJNS4_10UnderscoreESW_SW_EEEEENS4_13SM90_TMA_LOADENS4_14ComposedLayoutINS4_7SwizzleILi3ELi4ELi3EEENS4_18smem_ptr_flag_bitsILi32EEENSS_INS5_IJNSA_ILi8EEENSA_ILi32EEEEEENS5_IJS16_SB_EEEEEEEvNS4_8identityESZ_S1A_vS1B_EENS_8epilogue10collective6detail29Sm90TmaWarpSpecializedAdapterINS1E_15DefaultEpilogueISI_SJ_SJ_NS1D_6thread17LinearCombinationISI_Li1EffLNS1I_9ScaleType4KindE0ELNS_15FloatRoundStyleE2ESI_EENS1_15EpilogueDefaultEEEEEvvEEEEvNT_6ParamsE)
	.align		4
        /*000c*/ 	.word	index@(__assertfail)
	.align		4
        /*0010*/ 	.word	0x00000000
	.align		4
        /*0014*/ 	.word	0xfffffffe
	.align		4
        /*0018*/ 	.word	0x00000000
	.align		4
        /*001c*/ 	.word	0xfffffffd
	.align		4
        /*0020*/ 	.word	0x00000000
	.align		4
        /*0024*/ 	.word	0xfffffffc


//--------------------- .nv.constant4             --------------------------
	.section	.nv.constant4,"a",@progbits
	.align	8
	.align		8
.nv.constant4:
        /*0000*/ 	.dword	__assertfail
	.align		8
        /*0008*/ 	.dword	__unnamed_1
	.align		8
        /*0010*/ 	.dword	_ZN39_INTERNAL_be9887e7_4_k_cu_1eb4b3a1_56824cuda3std3__45__cpo5beginE
	.align		8
        /*0018*/ 	.dword	_ZN39_INTERNAL_be9887e7_4_k_cu_1eb4b3a1_56824cuda3std3__45__cpo3endE
	.align		8
        /*0020*/ 	.dword	_ZN39_INTERNAL_be9887e7_4_k_cu_1eb4b3a1_56824cuda3std3__45__cpo6cbeginE
	.align		8
        /*0028*/ 	.dword	_ZN39_INTERNAL_be9887e7_4_k_cu_1eb4b3a1_56824cuda3std3__45__cpo4cendE
	.align		8
        /*0030*/ 	.dword	_ZN39_INTERNAL_be9887e7_4_k_cu_1eb4b3a1_56824cuda3std3__441_GLOBAL__N__be9887e7_4_k_cu_1eb4b3a1_56826ignoreE
	.align		8
        /*0038*/ 	.dword	_ZN39_INTERNAL_be9887e7_4_k_cu_1eb4b3a1_56824cuda3std3__419piecewise_constructE
	.align		8
        /*0040*/ 	.dword	_ZN39_INTERNAL_be9887e7_4_k_cu_1eb4b3a1_56824cuda3std3__48in_placeE
	.align		8
        /*0048*/ 	.dword	_ZN39_INTERNAL_be9887e7_4_k_cu_1eb4b3a1_56824cuda3std6ranges3__45__cpo4swapE
	.align		8
        /*0050*/ 	.dword	_ZN39_INTERNAL_be9887e7_4_k_cu_1eb4b3a1_56824cuda3std6ranges3__45__cpo9iter_moveE
	.align		8
        /*0058*/ 	.dword	_ZN39_INTERNAL_be9887e7_4_k_cu_1eb4b3a1_56824cute7productE
	.align		8
        /*0060*/ 	.dword	_ZN39_INTERNAL_be9887e7_4_k_cu_1eb4b3a1_56824cute1_E
	.align		8
        /*0068*/ 	.dword	$str$22
	.align		8
        /*0070*/ 	.dword	$str$23


//--------------------- .text._ZN7cutlass13device_kernelINS_4gemm6kernel13GemmUniversalIN4cute5tupleIJiiiiEEENS1_10collective13CollectiveMmaINS1_34MainloopSm90TmaGmmaWarpSpecializedILi3ENS5_IJNS4_1CILi1EEESB_SB_EEENS1_32KernelTmaWarpSpecializedPingpongEEENS5_IJNSA_ILi64EEESF_NSA_ILi128EEEEEENS_10tfloat32_tENS5_IJlSB_lEEESI_SJ_NS4_8TiledMMAINS4_8MMA_AtomIJNS4_4SM904GMMA29MMA_64x64x8_F32TF32TF32_SS_TNILNSN_7ScaleInE1ELSP_1EEEEEENS4_6LayoutISC_NS5_IJNSA_ILi0EEEST_ST_EEEEENS5_IJNS4_10UnderscoreESW_SW_EEEEENS4_13SM90_TMA_LOADENS4_14ComposedLayoutINS4_7SwizzleILi3ELi4ELi3EEENS4_18smem_ptr_flag_bitsILi32EEENSS_INS5_IJNSA_ILi8EEENSA_ILi32EEEEEENS5_IJS16_SB_EEEEEEEvNS4_8identityESZ_S1A_vS1B_EENS_8epilogue10collective6detail29Sm90TmaWarpSpecializedAdapterINS1E_15DefaultEpilogueISI_SJ_SJ_NS1D_6thread17LinearCombinationISI_Li1EffLNS1I_9ScaleType4KindE0ELNS_15FloatRoundStyleE2ESI_EENS1_15EpilogueDefaultEEEEEvvEEEEvNT_6ParamsE --------------------------
	.section	.text._ZN7cutlass13device_kernelINS_4gemm6kernel13GemmUniversalIN4cute5tupleIJiiiiEEENS1_10collective13CollectiveMmaINS1_34MainloopSm90TmaGmmaWarpSpecializedILi3ENS5_IJNS4_1CILi1EEESB_SB_EEENS1_32KernelTmaWarpSpecializedPingpongEEENS5_IJNSA_ILi64EEESF_NSA_ILi128EEEEEENS_10tfloat32_tENS5_IJlSB_lEEESI_SJ_NS4_8TiledMMAINS4_8MMA_AtomIJNS4_4SM904GMMA29MMA_64x64x8_F32TF32TF32_SS_TNILNSN_7ScaleInE1ELSP_1EEEEEENS4_6LayoutISC_NS5_IJNSA_ILi0EEEST_ST_EEEEENS5_IJNS4_10UnderscoreESW_SW_EEEEENS4_13SM90_TMA_LOADENS4_14ComposedLayoutINS4_7SwizzleILi3ELi4ELi3EEENS4_18smem_ptr_flag_bitsILi32EEENSS_INS5_IJNSA_ILi8EEENSA_ILi32EEEEEENS5_IJS16_SB_EEEEEEEvNS4_8identityESZ_S1A_vS1B_EENS_8epilogue10collective6detail29Sm90TmaWarpSpecializedAdapterINS1E_15DefaultEpilogueISI_SJ_SJ_NS1D_6thread17LinearCombinationISI_Li1EffLNS1I_9ScaleType4KindE0ELNS_15FloatRoundStyleE2ESI_EENS1_15EpilogueDefaultEEEEEvvEEEEvNT_6ParamsE,"ax",@progbits
	.align	128
.text._ZN7cutlass13device_kernelINS_4gemm6kernel13GemmUniversalIN4cute5tupleIJiiiiEEENS1_10collective13CollectiveMmaINS1_34MainloopSm90TmaGmmaWarpSpecializedILi3ENS5_IJNS4_1CILi1EEESB_SB_EEENS1_32KernelTmaWarpSpecializedPingpongEEENS5_IJNSA_ILi64EEESF_NSA_ILi128EEEEEENS_10tfloat32_tENS5_IJlSB_lEEESI_SJ_NS4_8TiledMMAINS4_8MMA_AtomIJNS4_4SM904GMMA29MMA_64x64x8_F32TF32TF32_SS_TNILNSN_7ScaleInE1ELSP_1EEEEEENS4_6LayoutISC_NS5_IJNSA_ILi0EEEST_ST_EEEEENS5_IJNS4_10UnderscoreESW_SW_EEEEENS4_13SM90_TMA_LOADENS4_14ComposedLayoutINS4_7SwizzleILi3ELi4ELi3EEENS4_18smem_ptr_flag_bitsILi32EEENSS_INS5_IJNSA_ILi8EEENSA_ILi32EEEEEENS5_IJS16_SB_EEEEEEEvNS4_8identityESZ_S1A_vS1B_EENS_8epilogue10collective6detail29Sm90TmaWarpSpecializedAdapterINS1E_15DefaultEpilogueISI_SJ_SJ_NS1D_6thread17LinearCombinationISI_Li1EffLNS1I_9ScaleType4KindE0ELNS_15FloatRoundStyleE2ESI_EENS1_15EpilogueDefaultEEEEEvvEEEEvNT_6ParamsE:
        .type           _ZN7cutlass13device_kernelINS_4gemm6kernel13GemmUniversalIN4cute5tupleIJiiiiEEENS1_10collective13CollectiveMmaINS1_34MainloopSm90TmaGmmaWarpSpecializedILi3ENS5_IJNS4_1CILi1EEESB_SB_EEENS1_32KernelTmaWarpSpecializedPingpongEEENS5_IJNSA_ILi64EEESF_NSA_ILi128EEEEEENS_10tfloat32_tENS5_IJlSB_lEEESI_SJ_NS4_8TiledMMAINS4_8MMA_AtomIJNS4_4SM904GMMA29MMA_64x64x8_F32TF32TF32_SS_TNILNSN_7ScaleInE1ELSP_1EEEEEENS4_6LayoutISC_NS5_IJNSA_ILi0EEEST_ST_EEEEENS5_IJNS4_10UnderscoreESW_SW_EEEEENS4_13SM90_TMA_LOADENS4_14ComposedLayoutINS4_7SwizzleILi3ELi4ELi3EEENS4_18smem_ptr_flag_bitsILi32EEENSS_INS5_IJNSA_ILi8EEENSA_ILi32EEEEEENS5_IJS16_SB_EEEEEEEvNS4_8identityESZ_S1A_vS1B_EENS_8epilogue10collective6detail29Sm90TmaWarpSpecializedAdapterINS1E_15DefaultEpilogueISI_SJ_SJ_NS1D_6thread17LinearCombinationISI_Li1EffLNS1I_9ScaleType4KindE0ELNS_15FloatRoundStyleE2ESI_EENS1_15EpilogueDefaultEEEEEvvEEEEvNT_6ParamsE,@function
        .size           _ZN7cutlass13device_kernelINS_4gemm6kernel13GemmUniversalIN4cute5tupleIJiiiiEEENS1_10collective13CollectiveMmaINS1_34MainloopSm90TmaGmmaWarpSpecializedILi3ENS5_IJNS4_1CILi1EEESB_SB_EEENS1_32KernelTmaWarpSpecializedPingpongEEENS5_IJNSA_ILi64EEESF_NSA_ILi128EEEEEENS_10tfloat32_tENS5_IJlSB_lEEESI_SJ_NS4_8TiledMMAINS4_8MMA_AtomIJNS4_4SM904GMMA29MMA_64x64x8_F32TF32TF32_SS_TNILNSN_7ScaleInE1ELSP_1EEEEEENS4_6LayoutISC_NS5_IJNSA_ILi0EEEST_ST_EEEEENS5_IJNS4_10UnderscoreESW_SW_EEEEENS4_13SM90_TMA_LOADENS4_14ComposedLayoutINS4_7SwizzleILi3ELi4ELi3EEENS4_18smem_ptr_flag_bitsILi32EEENSS_INS5_IJNSA_ILi8EEENSA_ILi32EEEEEENS5_IJS16_SB_EEEEEEEvNS4_8identityESZ_S1A_vS1B_EENS_8epilogue10collective6detail29Sm90TmaWarpSpecializedAdapterINS1E_15DefaultEpilogueISI_SJ_SJ_NS1D_6thread17LinearCombinationISI_Li1EffLNS1I_9ScaleType4KindE0ELNS_15FloatRoundStyleE2ESI_EENS1_15EpilogueDefaultEEEEEvvEEEEvNT_6ParamsE,(.L_x_131 - _ZN7cutlass13device_kernelINS_4gemm6kernel13GemmUniversalIN4cute5tupleIJiiiiEEENS1_10collective13CollectiveMmaINS1_34MainloopSm90TmaGmmaWarpSpecializedILi3ENS5_IJNS4_1CILi1EEESB_SB_EEENS1_32KernelTmaWarpSpecializedPingpongEEENS5_IJNSA_ILi64EEESF_NSA_ILi128EEEEEENS_10tfloat32_tENS5_IJlSB_lEEESI_SJ_NS4_8TiledMMAINS4_8MMA_AtomIJNS4_4SM904GMMA29MMA_64x64x8_F32TF32TF32_SS_TNILNSN_7ScaleInE1ELSP_1EEEEEENS4_6LayoutISC_NS5_IJNSA_ILi0EEEST_ST_EEEEENS5_IJNS4_10UnderscoreESW_SW_EEEEENS4_13SM90_TMA_LOADENS4_14ComposedLayoutINS4_7SwizzleILi3ELi4ELi3EEENS4_18smem_ptr_flag_bitsILi32EEENSS_INS5_IJNSA_ILi8EEENSA_ILi32EEEEEENS5_IJS16_SB_EEEEEEEvNS4_8identityESZ_S1A_vS1B_EENS_8epilogue10collective6detail29Sm90TmaWarpSpecializedAdapterINS1E_15DefaultEpilogueISI_SJ_SJ_NS1D_6thread17LinearCombinationISI_Li1EffLNS1I_9ScaleType4KindE0ELNS_15FloatRoundStyleE2ESI_EENS1_15EpilogueDefaultEEEEEvvEEEEvNT_6ParamsE)
        .other          _ZN7cutlass13device_kernelINS_4gemm6kernel13GemmUniversalIN4cute5tupleIJiiiiEEENS1_10collective13CollectiveMmaINS1_34MainloopSm90TmaGmmaWarpSpecializedILi3ENS5_IJNS4_1CILi1EEESB_SB_EEENS1_32KernelTmaWarpSpecializedPingpongEEENS5_IJNSA_ILi64EEESF_NSA_ILi128EEEEEENS_10tfloat32_tENS5_IJlSB_lEEESI_SJ_NS4_8TiledMMAINS4_8MMA_AtomIJNS4_4SM904GMMA29MMA_64x64x8_F32TF32TF32_SS_TNILNSN_7ScaleInE1ELSP_1EEEEEENS4_6LayoutISC_NS5_IJNSA_ILi0EEEST_ST_EEEEENS5_IJNS4_10UnderscoreESW_SW_EEEEENS4_13SM90_TMA_LOADENS4_14ComposedLayoutINS4_7SwizzleILi3ELi4ELi3EEENS4_18smem_ptr_flag_bitsILi32EEENSS_INS5_IJNSA_ILi8EEENSA_ILi32EEEEEENS5_IJS16_SB_EEEEEEEvNS4_8identityESZ_S1A_vS1B_EENS_8epilogue10collective6detail29Sm90TmaWarpSpecializedAdapterINS1E_15DefaultEpilogueISI_SJ_SJ_NS1D_6thread17LinearCombinationISI_Li1EffLNS1I_9ScaleType4KindE0ELNS_15FloatRoundStyleE2ESI_EENS1_15EpilogueDefaultEEEEEvvEEEEvNT_6ParamsE,@"STO_CUDA_ENTRY STV_DEFAULT"
_ZN7cutlass13device_kernelINS_4gemm6kernel13GemmUniversalIN4cute5tupleIJiiiiEEENS1_10collective13CollectiveMmaINS1_34MainloopSm90TmaGmmaWarpSpecializedILi3ENS5_IJNS4_1CILi1EEESB_SB_EEENS1_32KernelTmaWarpSpecializedPingpongEEENS5_IJNSA_ILi64EEESF_NSA_ILi128EEEEEENS_10tfloat32_tENS5_IJlSB_lEEESI_SJ_NS4_8TiledMMAINS4_8MMA_AtomIJNS4_4SM904GMMA29MMA_64x64x8_F32TF32TF32_SS_TNILNSN_7ScaleInE1ELSP_1EEEEEENS4_6LayoutISC_NS5_IJNSA_ILi0EEEST_ST_EEEEENS5_IJNS4_10UnderscoreESW_SW_EEEEENS4_13SM90_TMA_LOADENS4_14ComposedLayoutINS4_7SwizzleILi3ELi4ELi3EEENS4_18smem_ptr_flag_bitsILi32EEENSS_INS5_IJNSA_ILi8EEENSA_ILi32EEEEEENS5_IJS16_SB_EEEEEEEvNS4_8identityESZ_S1A_vS1B_EENS_8epilogue10collective6detail29Sm90TmaWarpSpecializedAdapterINS1E_15DefaultEpilogueISI_SJ_SJ_NS1D_6thread17LinearCombinationISI_Li1EffLNS1I_9ScaleType4KindE0ELNS_15FloatRoundStyleE2ESI_EENS1_15EpilogueDefaultEEEEEvvEEEEvNT_6ParamsE:
[----:B------:R-:W0:Y:S02]  /*0000*/  LDC R1, c[0x0][0x28] ;  /* 0x00000a00ff017b82 */ /* 0x000e240000000800 */
[----:B0-----:R-:W-:Y:S01]  /*0010*/  VIADD R1, R1, 0xfffffff8 ;  /* 0xfffffff801017836 */ /* 0x001fe20000000000 */
[----:B------:R-:W0:Y:S01]  /*0020*/  S2R R4, SR_TID.X ;  /* 0x0000000000047919 */ /* 0x000e220000002100 */
[----:B------:R-:W-:Y:S01]  /*0030*/  ELECT P0, URZ, PT ;  /* 0x00000000003f782f */ /* 0x000fe20003800000 */
[----:B------:R-:W-:Y:S01]  /*0040*/  BSSY B0, `(.L_x_0) ;  /* 0x000000f000007945 */ /* 0x000fe20003800000 */
[--C-:B0-----:R-:W-:Y:S02]  /*0050*/  SHF.R.U32.HI R0, RZ, 0x5, R4.reuse ;  /* 0x00000005ff007819 */ /* 0x101fe40000011604 */
[----:B------:R-:W-:-:S03]  /*0060*/  SHF.R.U32.HI R5, RZ, 0x7, R4 ;  /* 0x00000007ff057819 */ /* 0x000fc60000011604 */
[----:B------:R-:W0:Y:S04]  /*0070*/  SHFL.IDX PT, R2, R0, RZ, 0x1f ;  /* 0x00001fff00027589 */ /* 0x000e2800000e0000 */
[----:B------:R1:W2:Y:S01]  /*0080*/  SHFL.IDX PT, R7, R5, RZ, 0x1f ;  /* 0x00001fff05077589 */ /* 0x0002a200000e0000 */
[----:B0-----:R-:W-:-:S13]  /*0090*/  ISETP.NE.OR P0, PT, R2, RZ, !P0 ;  /* 0x000000ff0200720c */ /* 0x001fda0004705670 */
[----:B-12---:R-:W-:Y:S05]  /*00a0*/  @P0 BRA `(.L_x_1) ;  /* 0x0000000000200947 */ /* 0x006fea0003800000 */
[----:B------:R-:W-:Y:S02]  /*00b0*/  ULDC.64 UR4, c[0x0][0x198] ;  /* 0x0000660000047ab9 */ /* 0x000fe40000000a00 */
[----:B------:R-:W-:Y:S02]  /*00c0*/  UIADD3 UR6, UP0, UR4, 0xf0, URZ ;  /* 0x000000f004067890 */ /* 0x000fe4000ff1e03f */
[----:B------:R-:W-:Y:S02]  /*00d0*/  UIADD3 UR4, UP1, UR4, 0x1f0, URZ ;  /* 0x000001f004047890 */ /* 0x000fe4000ff3e03f */
[----:B------:R-:W-:Y:S02]  /*00e0*/  UIADD3.X UR7, URZ, UR5, URZ, UP0, !UPT ;  /* 0x000000053f077290 */ /* 0x000fe400087fe43f */
[----:B------:R-:W-:-:S07]  /*00f0*/  UIADD3.X UR5, URZ, UR5, URZ, UP1, !UPT ;  /* 0x000000053f057290 */ /* 0x000fce0008ffe43f */
[----:B------:R0:W-:Y:S02]  /*0100*/  UTMACCTL.PF [UR6] ;  /* 0x00000000060079b9 */ /* 0x0001e40008040000 */
[----:B------:R0:W-:Y:S02]  /*0110*/  UTMACCTL.PF [UR4] ;  /* 0x00000000040079b9 */ /* 0x0001e40008040000 */
[----:B0-----:R-:W-:Y:S01]  /*0120*/  NOP ;  /* 0x0000000000007918 */ /* 0x001fe20000000000 */
.L_x_1:
[----:B------:R-:W-:Y:S05]  /*0130*/  BSYNC B0 ;  /* 0x0000000000007941 */ /* 0x000fea0003800000 */
.L_x_0:
[----:B------:R-:W0:Y:S02]  /*0140*/  SHFL.IDX PT, R3, R0, RZ, 0x1f ;  /* 0x00001fff00037589 */ /* 0x000e2400000e0000 */
[----:B0-----:R-:W-:-:S13]  /*0150*/  ISETP.NE.AND P0, PT, R3, RZ, PT ;  /* 0x000000ff0300720c */ /* 0x001fda0003f05270 */
[----:B------:R-:W-:Y:S05]  /*0160*/  @P0 BRA `(.L_x_2) ;  /* 0x0000000000500947 */ /* 0x000fea0003800000 */
[----:B------:R-:W0:Y:S01]  /*0170*/  S2UR UR8, SR_CgaCtaId ;  /* 0x00000000000879c3 */ /* 0x000e220000008800 */
[----:B------:R-:W-:Y:S01]  /*0180*/  UMOV UR4, 0x400 ;  /* 0x0000040000047882 */ /* 0x000fe20000000000 */
[----:B------:R-:W-:Y:S01]  /*0190*/  UMOV UR5, 0x1 ;  /* 0x0000000100057882 */ /* 0x000fe20000000000 */
[----:B------:R-:W-:Y:S01]  /*01a0*/  UMOV UR6, 0x80 ;  /* 0x0000008000067882 */ /* 0x000fe20000000000 */
[----:B------:R-:W-:Y:S01]  /*01b0*/  ELECT P0, URZ, PT ;  /* 0x00000000003f782f */ /* 0x000fe20003800000 */
[----:B------:R-:W-:-:S04]  /*01c0*/  UIADD3 UR6, -UR6, 0x100000, URZ ;  /* 0x0010000006067890 */ /* 0x000fc8000fffe13f */
[----:B------:R-:W-:Y:S02]  /*01d0*/  USHF.L.U32 UR7, UR6, 0xb, URZ ;  /* 0x0000000b06077899 */ /* 0x000fe4000800063f */
[----:B------:R-:W-:Y:S02]  /*01e0*/  USHF.L.U32 UR6, UR6, 0x1, URZ ;  /* 0x0000000106067899 */ /* 0x000fe4000800063f */
[----:B0-----:R-:W-:Y:S02]  /*01f0*/  ULEA UR8, UR8, UR4, 0x18 ;  /* 0x0000000408087291 */ /* 0x001fe4000f8ec03f */
[----:B------:R-:W-:-:S04]  /*0200*/  UIADD3 UR4, -UR5, 0x100000, URZ ;  /* 0x0010000005047890 */ /* 0x000fc8000fffe13f */
[----:B------:R-:W-:Y:S02]  /*0210*/  USHF.L.U32 UR5, UR4, 0xb, URZ ;  /* 0x0000000b04057899 */ /* 0x000fe4000800063f */
[----:B------:R-:W-:Y:S01]  /*0220*/  USHF.L.U32 UR4, UR4, 0x1, URZ ;  /* 0x0000000104047899 */ /* 0x000fe2000800063f */
[----:B------:R-:W0:Y:S11]  /*0230*/  FENCE.VIEW.ASYNC.S ;  /* 0x00000000000073c6 */ /* 0x000e360000000000 */
[----:B0-----:R0:W1:Y:S01]  /*0240*/  SYNCS.EXCH.64 URZ, [UR8], UR4 ;  /* 0x00000004083f75b2 */ /* 0x0010620008000100 */
[----:B------:R0:W2:Y:S01]  /*0250*/  SYNCS.EXCH.64 URZ, [UR8+0x18], UR6 ;  /* 0x00001806083f75b2 */ /* 0x0000a20008000100 */
[----:B------:R0:W3:Y:S01]  /*0260*/  SYNCS.EXCH.64 URZ, [UR8+0x8], UR4 ;  /* 0x00000804083f75b2 */ /* 0x0000e20008000100 */
[----:B------:R0:W4:Y:S01]  /*0270*/  SYNCS.EXCH.64 URZ, [UR8+0x20], UR6 ;  /* 0x00002006083f75b2 */ /* 0x0001220008000100 */
[----:B------:R0:W0:Y:S01]  /*0280*/  SYNCS.EXCH.64 URZ, [UR8+0x10], UR4 ;  /* 0x00001004083f75b2 */ /* 0x0000220008000100 */
[----:B------:R0:W0:Y:S01]  /*0290*/  SYNCS.EXCH.64 URZ, [UR8+0x28], UR6 ;  /* 0x00002806083f75b2 */ /* 0x0000220008000100 */
[----:B------:R-:W-:Y:S01]  /*02a0*/  NOP ;  /* 0x0000000000007918 */ /* 0x000fe20000000000 */
.L_x_2:
[----:B------:R-:W5:Y:S01]  /*02b0*/  SHFL.IDX PT, R6, R0, RZ, 0x1f ;  /* 0x00001fff00067589 */ /* 0x000f6200000e0000 */
[----:B------:R-:W-:Y:S01]  /*02c0*/  ELECT P0, URZ, PT ;  /* 0x00000000003f782f */ /* 0x000fe20003800000 */
[----:B------:R-:W-:Y:S01]  /*02d0*/  NOP ;  /* 0x0000000000007918 */ /* 0x000fe20000000000 */
[----:B------:R-:W-:Y:S01]  /*02e0*/  ELECT P1, URZ, PT ;  /* 0x00000000003f782f */ /* 0x000fe20003820000 */
[----:B------:R-:W1:Y:S01]  /*02f0*/  SHFL.IDX PT, R3, R0, RZ, 0x1f ;  /* 0x00001fff00037589 */ /* 0x000e6200000e0000 */
[----:B0-----:R-:W-:Y:S01]  /*0300*/  UMOV UR4, 0x20 ;  /* 0x0000002000047882 */ /* 0x001fe20000000000 */
[----:B------:R-:W-:Y:S01]  /*0310*/  UMOV UR11, 0x80 ;  /* 0x00000080000b7882 */ /* 0x000fe20000000000 */
[----:B------:R-:W-:Y:S01]  /*0320*/  NOP ;  /* 0x0000000000007918 */ /* 0x000fe20000000000 */
[----:B------:R-:W0:Y:S01]  /*0330*/  SHFL.IDX PT, R5, R5, RZ, 0x1f ;  /* 0x00001fff05057589 */ /* 0x000e2200000e0000 */
[C---:B------:R-:W-:Y:S01]  /*0340*/  VIADD R31, R7.reuse, 0xffffffff ;  /* 0xffffffff071f7836 */ /* 0x040fe20000000000 */
[----:B------:R-:W-:Y:S01]  /*0350*/  ULDC.64 UR48, c[0x0][0x208] ;  /* 0x0000820000307ab9 */ /* 0x000fe20000000a00 */
[----:B------:R-:W-:-:S03]  /*0360*/  ISETP.NE.AND P2, PT, R7, RZ, PT ;  /* 0x000000ff0700720c */ /* 0x000fc60003f45270 */
[----:B------:R-:W-:Y:S02]  /*0370*/  ISETP.GE.U32.AND P3, PT, R31, 0x2, PT ;  /* 0x000000021f00780c */ /* 0x000fe40003f66070 */
[----:B-----5:R-:W-:Y:S02]  /*0380*/  ISETP.NE.OR P0, PT, R6, RZ, !P0 ;  /* 0x000000ff0600720c */ /* 0x020fe40004705670 */
[----:B-1----:R-:W-:Y:S02]  /*0390*/  ISETP.NE.OR P1, PT, R3, RZ, !P1 ;  /* 0x000000ff0300720c */ /* 0x002fe40004f25670 */
[----:B------:R-:W-:Y:S02]  /*03a0*/  SHF.R.S32.HI R3, RZ, 0x1f, R2 ;  /* 0x0000001fff037819 */ /* 0x000fe40000011402 */
[----:B0-----:R-:W-:Y:S02]  /*03b0*/  R2UR UR43, R5 ;  /* 0x00000000052b72ca */ /* 0x001fe400000e0000 */
[----:B------:R-:W-:-:S05]  /*03c0*/  LEA.HI R3, R3, R2, RZ, 0x2 ;  /* 0x0000000203037211 */ /* 0x000fca00078f10ff */
[----:B------:R-:W-:Y:S01]  /*03d0*/  VOTEU.ALL UP0, P0 ;  /* 0x00000000003f7886 */ /* 0x000fe20000000000 */
[----:B------:R-:W-:Y:S01]  /*03e0*/  LOP3.LUT R3, R3, 0xfffffffc, RZ, 0xc0, !PT ;  /* 0xfffffffc03037812 */ /* 0x000fe200078ec0ff */
[----:B------:R-:W-:-:S03]  /*03f0*/  VOTEU.ALL UP1, P1 ;  /* 0x00000000003f7886 */ /* 0x000fc60000820000 */
[----:B------:R-:W0:Y:S01]  /*0400*/  @!UP0 S2UR UR7, SR_CgaCtaId ;  /* 0x00000000000789c3 */ /* 0x000e220000008800 */
[----:B------:R-:W-:Y:S01]  /*0410*/  @!UP0 UMOV UR6, 0x400 ;  /* 0x0000040000068882 */ /* 0x000fe20000000000 */
[----:B------:R-:W-:-:S04]  /*0420*/  @!UP0 UIADD3 UR4, -UR4, 0x100000, URZ ;  /* 0x0010000004048890 */ /* 0x000fc8000fffe13f */
[----:B------:R-:W-:Y:S02]  /*0430*/  @!UP0 USHF.L.U32 UR5, UR4, 0xb, URZ ;  /* 0x0000000b04058899 */ /* 0x000fe4000800063f */
[----:B------:R-:W-:Y:S01]  /*0440*/  @!UP0 USHF.L.U32 UR4, UR4, 0x1, URZ ;  /* 0x0000000104048899 */ /* 0x000fe2000800063f */
[----:B------:R-:W-:Y:S01]  /*0450*/  IMAD.IADD R14, R2, 0x1, -R3 ;  /* 0x00000001020e7824 */ /* 0x000fe200078e0a03 */
[----:B------:R-:W-:Y:S01]  /*0460*/  @!UP1 UMOV UR9, 0x400 ;  /* 0x0000040000099882 */ /* 0x000fe20000000000 */
[----:B------:R-:W-:Y:S01]  /*0470*/  VOTEU.ALL UP2, P1 ;  /* 0x00000000003f7886 */ /* 0x000fe20000840000 */
[----:B------:R-:W-:Y:S01]  /*0480*/  VOTEU.ALL UP3, P1 ;  /* 0x00000000003f7886 */ /* 0x000fe20000860000 */
[----:B------:R-:W-:Y:S01]  /*0490*/  VOTEU.ALL UP4, P1 ;  /* 0x00000000003f7886 */ /* 0x000fe20000880000 */
[----:B------:R-:W1:Y:S01]  /*04a0*/  @!UP1 S2UR UR10, SR_CgaCtaId ;  /* 0x00000000000a99c3 */ /* 0x000e620000008800 */
[----:B------:R-:W-:Y:S01]  /*04b0*/  VOTEU.ALL UP5, P1 ;  /* 0x00000000003f7886 */ /* 0x000fe200008a0000 */
[----:B------:R-:W-:-:S04]  /*04c0*/  SHF.R.S32.HI R3, RZ, 0x1f, R4 ;  /* 0x0000001fff037819 */ /* 0x000fc80000011404 */
[----:B------:R-:W-:-:S04]  /*04d0*/  LEA.HI R3, R3, R4, RZ, 0x7 ;  /* 0x0000000403037211 */ /* 0x000fc800078f38ff */
[----:B------:R-:W-:-:S05]  /*04e0*/  LOP3.LUT R3, R3, 0xffffff80, RZ, 0xc0, !PT ;  /* 0xffffff8003037812 */ /* 0x000fca00078ec0ff */
[----:B------:R-:W-:Y:S01]  /*04f0*/  IMAD.IADD R5, R4, 0x1, -R3 ;  /* 0x0000000104057824 */ /* 0x000fe200078e0a03 */
[----:B0-----:R-:W-:Y:S02]  /*0500*/  @!UP0 ULEA UR8, UR7, UR6, 0x18 ;  /* 0x0000000607088291 */ /* 0x001fe4000f8ec03f */
[----:B------:R-:W-:-:S04]  /*0510*/  @!UP1 UIADD3 UR6, -UR11, 0x100000, URZ ;  /* 0x001000000b069890 */ /* 0x000fc8000fffe13f */
[----:B------:R-:W-:Y:S02]  /*0520*/  @!UP1 USHF.L.U32 UR7, UR6, 0xb, URZ ;  /* 0x0000000b06079899 */ /* 0x000fe4000800063f */
[----:B------:R-:W-:Y:S01]  /*0530*/  @!UP1 USHF.L.U32 UR6, UR6, 0x1, URZ ;  /* 0x0000000106069899 */ /* 0x000fe2000800063f */
[----:B------:R-:W-:Y:S01]  /*0540*/  VOTEU.ALL UP0, P0 ;  /* 0x00000000003f7886 */ /* 0x000fe20000000000 */
[----:B-1----:R-:W-:Y:S01]  /*0550*/  @!UP1 ULEA UR9, UR10, UR9, 0x18 ;  /* 0x000000090a099291 */ /* 0x002fe2000f8ec03f */
[----:B------:R-:W-:Y:S02]  /*0560*/  VOTEU.ALL UP1, P0 ;  /* 0x00000000003f7886 */ /* 0x000fe40000020000 */
[----:B------:R-:W-:Y:S01]  /*0570*/  ULDC.64 UR10, c[0x0][0x598] ;  /* 0x00016600000a7ab9 */ /* 0x000fe20000000a00 */
[----:B------:R-:W-:Y:S01]  /*0580*/  ISETP.NE.AND P0, PT, R14, 0x3, PT ;  /* 0x000000030e00780c */ /* 0x000fe20003f05270 */
[----:B------:R-:W0:Y:S02]  /*0590*/  FENCE.VIEW.ASYNC.S ;  /* 0x00000000000073c6 */ /* 0x000e240000000000 */
[----:B0-----:R0:W2:Y:S01]  /*05a0*/  @!UP0 SYNCS.EXCH.64 URZ, [UR8+0x60], UR4 ;  /* 0x00006004083f85b2 */ /* 0x0010a20008000100 */
[----:B------:R-:W-:-:S02]  /*05b0*/  ISETP.NE.U32.AND P1, PT, RZ, UR10, PT ;  /* 0x0000000aff007c0c */ /* 0x000fc4000bf25070 */
[----:B------:R-:W-:Y:S02]  /*05c0*/  ISETP.EQ.OR P0, PT, R14, RZ, !P0 ;  /* 0x000000ff0e00720c */ /* 0x000fe40004702670 */
[----:B------:R-:W-:Y:S02]  /*05d0*/  ISETP.NE.AND.EX P1, PT, RZ, UR11, PT, P1 ;  /* 0x0000000bff007c0c */ /* 0x000fe4000bf25310 */
[----:B------:R-:W-:-:S04]  /*05e0*/  ISETP.EQ.AND P0, PT, R7, RZ, P0 ;  /* 0x000000ff0700720c */ /* 0x000fc80000702270 */
[----:B------:R-:W-:-:S04]  /*05f0*/  SEL R23, RZ, 0x1, !P0 ;  /* 0x00000001ff177807 */ /* 0x000fc80004000000 */
[----:B------:R-:W-:Y:S01]  /*0600*/  SEL R23, R23, 0x2, P3 ;  /* 0x0000000217177807 */ /* 0x000fe20001800000 */
[----:B------:R0:W2:Y:S01]  /*0610*/  @!UP1 SYNCS.EXCH.64 URZ, [UR8+0x68], UR4 ;  /* 0x00006804083f95b2 */ /* 0x0000a20008000100 */
[----:B------:R-:W-:Y:S01]  /*0620*/  NOP ;  /* 0x0000000000007918 */ /* 0x000fe20000000000 */
[----:B------:R0:W2:Y:S01]  /*0630*/  @!UP2 SYNCS.EXCH.64 URZ, [UR9+0x40], UR6 ;  /* 0x00004006093fa5b2 */ /* 0x0000a20008000100 */
[----:B------:R0:W2:Y:S01]  /*0640*/  @!UP3 SYNCS.EXCH.64 URZ, [UR9+0x48], UR6 ;  /* 0x00004806093fb5b2 */ /* 0x0000a20008000100 */
[----:B------:R0:W2:Y:S01]  /*0650*/  @!UP4 SYNCS.EXCH.64 URZ, [UR9+0x50], UR6 ;  /* 0x00005006093fc5b2 */ /* 0x0000a20008000100 */
[----:B------:R0:W2:Y:S01]  /*0660*/  @!UP5 SYNCS.EXCH.64 URZ, [UR9+0x58], UR6 ;  /* 0x00005806093fd5b2 */ /* 0x0000a20008000100 */
[----:B------:R-:W-:Y:S01]  /*0670*/  NOP ;  /* 0x0000000000007918 */ /* 0x000fe20000000000 */
[----:B--234-:R-:W-:Y:S06]  /*0680*/  BAR.SYNC.DEFER_BLOCKING 0x0 ;  /* 0x0000000000007b1d */ /* 0x01cfec0000010000 */
[----:B0-----:R-:W-:Y:S05]  /*0690*/  @!P1 BRA `(.L_x_3) ;  /* 0x00000000001c9947 */ /* 0x001fea0003800000 */
[----:B------:R-:W0:Y:S02]  /*06a0*/  LDC.64 R2, c[0x0][0x598] ;  /* 0x00016600ff027b82 */ /* 0x000e240000000a00 */
[----:B0-----:R-:W2:Y:S02]  /*06b0*/  LDG.E.64 R2, desc[UR48][R2.64] ;  /* 0x0000003002027981 */ /* 0x001ea4000c1e1b00 */
[----:B--2---:R-:W-:-:S04]  /*06c0*/  ISETP.NE.U32.AND P0, PT, R2, RZ, PT ;  /* 0x000000ff0200720c */ /* 0x004fc80003f05070 */
[----:B------:R-:W-:-:S13]  /*06d0*/  ISETP.NE.AND.EX P0, PT, R3, RZ, PT, P0 ;  /* 0x000000ff0300720c */ /* 0x000fda0003f05300 */
[----:B------:R-:W-:Y:S05]  /*06e0*/  @!P0 BRA `(.L_x_3) ;  /* 0x0000000000088947 */ /* 0x000fea0003800000 */
[----:B------:R1:W5:Y:S01]  /*06f0*/  LD.E R56, desc[UR48][R2.64] ;  /* 0x0000003002387980 */ /* 0x000362000c101900 */
[----:B------:R-:W-:Y:S05]  /*0700*/  BRA `(.L_x_4) ;  /* 0x0000000000247947 */ /* 0x000fea0003800000 */
.L_x_3:
[----:B------:R-:W-:Y:S02]  /*0710*/  ULDC.64 UR4, c[0x0][0x588] ;  /* 0x0001620000047ab9 */ /* 0x000fe40000000a00 */
[----:B------:R-:W-:-:S04]  /*0720*/  ISETP.NE.U32.AND P0, PT, RZ, UR4, PT ;  /* 0x00000004ff007c0c */ /* 0x000fc8000bf05070 */
[----:B------:R-:W-:-:S13]  /*0730*/  ISETP.NE.AND.EX P0, PT, RZ, UR5, PT, P0 ;  /* 0x00000005ff007c0c */ /* 0x000fda000bf05300 */
[----:B------:R-:W-:Y:S05]  /*0740*/  @!P0 BRA `(.L_x_5) ;  /* 0x00000000000c8947 */ /* 0x000fea0003800000 */
[----:B------:R-:W0:Y:S02]  /*0750*/  LDC.64 R56, c[0x0][0x588] ;  /* 0x00016200ff387b82 */ /* 0x000e240000000a00 */
[----:B0-----:R0:W5:Y:S01]  /*0760*/  LDG.E R56, desc[UR48][R56.64] ;  /* 0x0000003038387981 */ /* 0x001162000c1e1900 */
[----:B------:R-:W-:Y:S05]  /*0770*/  BRA `(.L_x_4) ;  /* 0x0000000000087947 */ /* 0x000fea0003800000 */
.L_x_5:
[----:B------:R-:W-:Y:S02]  /*0780*/  ULDC UR4, c[0x0][0x580] ;  /* 0x0001600000047ab9 */ /* 0x000fe40000000800 */
[----:B------:R-:W-:-:S07]  /*0790*/  IMAD.U32 R56, RZ, RZ, UR4 ;  /* 0x00000004ff387e24 */ /* 0x000fce000f8e00ff */
.L_x_4:
[----:B------:R-:W-:Y:S02]  /*07a0*/  ULDC.64 UR4, c[0x0][0x5a0] ;  /* 0x0001680000047ab9 */ /* 0x000fe40000000a00 */
[----:B------:R-:W-:-:S04]  /*07b0*/  ISETP.NE.U32.AND P0, PT, RZ, UR4, PT ;  /* 0x00000004ff007c0c */ /* 0x000fc8000bf05070 */
[----:B------:R-:W-:-:S13]  /*07c0*/  ISETP.NE.AND.EX P0, PT, RZ, UR5, PT, P0 ;  /* 0x00000005ff007c0c */ /* 0x000fda000bf05300 */
[----:B------:R-:W-:Y:S05]  /*07d0*/  @!P0 BRA `(.L_x_6) ;  /* 0x00000000001c8947 */ /* 0x000fea0003800000 */
[----:B-1----:R-:W1:Y:S02]  /*07e0*/  LDC.64 R2, c[0x0][0x5a0] ;  /* 0x00016800ff027b82 */ /* 0x002e640000000a00 */
[----:B-1----:R-:W2:Y:S02]  /*07f0*/  LDG.E.64 R2, desc[UR48][R2.64] ;  /* 0x0000003002027981 */ /* 0x002ea4000c1e1b00 */
[----:B--2---:R-:W-:-:S04]  /*0800*/  ISETP.NE.U32.AND P0, PT, R2, RZ, PT ;  /* 0x000000ff0200720c */ /* 0x004fc80003f05070 */
[----:B------:R-:W-:-:S13]  /*0810*/  ISETP.NE.AND.EX P0, PT, R3, RZ, PT, P0 ;  /* 0x000000ff0300720c */ /* 0x000fda0003f05300 */
[----:B------:R-:W-:Y:S05]  /*0820*/  @!P0 BRA `(.L_x_6) ;  /* 0x0000000000088947 */ /* 0x000fea0003800000 */
[----:B0-----:R2:W5:Y:S01]  /*0830*/  LD.E R57, desc[UR48][R2.64] ;  /* 0x0000003002397980 */ /* 0x001562000c101900 */
[----:B------:R-:W-:Y:S05]  /*0840*/  BRA `(.L_x_7) ;  /* 0x0000000000247947 */ /* 0x000fea0003800000 */
.L_x_6:
[----:B------:R-:W-:Y:S02]  /*0850*/  ULDC.64 UR4, c[0x0][0x590] ;  /* 0x0001640000047ab9 */ /* 0x000fe40000000a00 */
[----:B------:R-:W-:-:S04]  /*0860*/  ISETP.NE.U32.AND P0, PT, RZ, UR4, PT ;  /* 0x00000004ff007c0c */ /* 0x000fc8000bf05070 */
[----:B------:R-:W-:-:S13]  /*0870*/  ISETP.NE.AND.EX P0, PT, RZ, UR5, PT, P0 ;  /* 0x00000005ff007c0c */ /* 0x000fda000bf05300 */
[----:B------:R-:W-:Y:S05]  /*0880*/  @!P0 BRA `(.L_x_8) ;  /* 0x00000000000c8947 */ /* 0x000fea0003800000 */
[----:B-1----:R-:W0:Y:S02]  /*0890*/  LDC.64 R2, c[0x0][0x590] ;  /* 0x00016400ff027b82 */ /* 0x002e240000000a00 */
[----:B0-----:R0:W5:Y:S01]  /*08a0*/  LDG.E R57, desc[UR48][R2.64] ;  /* 0x0000003002397981 */ /* 0x001162000c1e1900 */
[----:B------:R-:W-:Y:S05]  /*08b0*/  BRA `(.L_x_7) ;  /* 0x0000000000087947 */ /* 0x000fea0003800000 */
.L_x_8:
[----:B------:R-:W-:Y:S02]  /*08c0*/  ULDC UR4, c[0x0][0x584] ;  /* 0x0001610000047ab9 */ /* 0x000fe40000000800 */
[----:B0-----:R-:W-:-:S07]  /*08d0*/  IMAD.U32 R57, RZ, RZ, UR4 ;  /* 0x00000004ff397e24 */ /* 0x001fce000f8e00ff */
.L_x_7:
[----:B012---:R-:W0:Y:S01]  /*08e0*/  LDC R2, c[0x0][0x65c] ;  /* 0x00019700ff027b82 */ /* 0x007e220000000800 */
[----:B------:R-:W1:Y:S01]  /*08f0*/  S2R R15, SR_CTAID.Y ;  /* 0x00000000000f7919 */ /* 0x000e620000002600 */
[----:B------:R-:W-:Y:S01]  /*0900*/  ULDC UR6, c[0x0][0x28c] ;  /* 0x0000a30000067ab9 */ /* 0x000fe20000000800 */
[----:B------:R-:W-:Y:S01]  /*0910*/  ISETP.NE.AND P0, PT, R7, 0x2, PT ;  /* 0x000000020700780c */ /* 0x000fe20003f05270 */
[----:B------:R-:W-:Y:S01]  /*0920*/  UIADD3 UR6, UR6, 0x7f, URZ ;  /* 0x0000007f06067890 */ /* 0x000fe2000fffe03f */
[----:B------:R-:W2:Y:S01]  /*0930*/  S2R R6, SR_CTAID.X ;  /* 0x0000000000067919 */ /* 0x000ea20000002500 */
[----:B------:R-:W-:Y:S01]  /*0940*/  UMOV UR36, URZ ;  /* 0x0000003f00247c82 */ /* 0x000fe20008000000 */
[----:B------:R-:W-:Y:S01]  /*0950*/  UMOV UR38, URZ ;  /* 0x0000003f00267c82 */ /* 0x000fe20008000000 */
[----:B------:R-:W-:Y:S01]  /*0960*/  USHF.R.S32.HI UR7, URZ, 0x1f, UR6 ;  /* 0x0000001f3f077899 */ /* 0x000fe20008011406 */
[----:B------:R-:W-:-:S03]  /*0970*/  ULDC.64 UR8, c[0x0][0x650] ;  /* 0x0001940000087ab9 */ /* 0x000fc60000000a00 */
[----:B------:R-:W-:-:S04]  /*0980*/  ULEA.HI UR7, UR7, UR6, URZ, 0x7 ;  /* 0x0000000607077291 */ /* 0x000fc8000f8f383f */
[----:B------:R-:W-:Y:S01]  /*0990*/  USHF.R.S32.HI UR37, URZ, 0x7, UR7 ;  /* 0x000000073f257899 */ /* 0x000fe20008011407 */
[----:B0-----:R-:W-:-:S13]  /*09a0*/  ISETP.NE.AND P1, PT, R2, 0x1, PT ;  /* 0x000000010200780c */ /* 0x001fda0003f25270 */
[----:B------:R-:W2:Y:S01]  /*09b0*/  @P1 LDC R17, c[0x0][0x10] ;  /* 0x00000400ff111b82 */ /* 0x000ea20000000800 */
[----:B-1----:R-:W-:Y:S02]  /*09c0*/  @P1 IMAD.MOV.U32 R8, RZ, RZ, R15 ;  /* 0x000000ffff081224 */ /* 0x002fe400078e000f */
[----:B------:R-:W-:Y:S02]  /*09d0*/  @P1 IMAD.MOV.U32 R9, RZ, RZ, RZ ;  /* 0x000000ffff091224 */ /* 0x000fe400078e00ff */
[----:B------:R-:W-:-:S03]  /*09e0*/  @P1 IMAD.MOV.U32 R7, RZ, RZ, RZ ;  /* 0x000000ffff071224 */ /* 0x000fc600078e00ff */
[----:B------:R-:W0:Y:S01]  /*09f0*/  @!P1 LDC R3, c[0x0][0xc] ;  /* 0x00000300ff039b82 */ /* 0x000e220000000800 */
[----:B------:R-:W-:Y:S01]  /*0a00*/  ULDC UR4, c[0x0][0xc] ;  /* 0x0000030000047ab9 */ /* 0x000fe20000000800 */
[----:B------:R-:W-:Y:S02]  /*0a10*/  ULDC UR5, c[0x0][0x10] ;  /* 0x0000040000057ab9 */ /* 0x000fe40000000800 */
[----:B------:R-:W-:-:S04]  /*0a20*/  UIMAD.WIDE.U32 UR4, UR4, UR5, URZ ;  /* 0x00000005040472a5 */ /* 0x000fc8000f8e003f */
[----:B------:R-:W1:Y:S01]  /*0a30*/  LDC R0, c[0x0][0x14] ;  /* 0x00000500ff007b82 */ /* 0x000e620000000800 */
[----:B--2---:R-:W-:-:S04]  /*0a40*/  @P1 IMAD.WIDE.U32 R16, R6, R17, R8 ;  /* 0x0000001106101225 */ /* 0x004fc800078e0008 */
[----:B------:R-:W-:Y:S02]  /*0a50*/  @P1 IMAD.IADD R17, R17, 0x1, R7 ;  /* 0x0000000111111824 */ /* 0x000fe400078e0207 */
[----:B------:R-:W-:Y:S02]  /*0a60*/  IMAD.MOV.U32 R7, RZ, RZ, RZ ;  /* 0x000000ffff077224 */ /* 0x000fe400078e00ff */
[----:B0-----:R-:W-:-:S04]  /*0a70*/  @!P1 IMAD.WIDE.U32 R8, R3, R15, R6 ;  /* 0x0000000f03089225 */ /* 0x001fc800078e0006 */
[----:B------:R-:W-:Y:S02]  /*0a80*/  @!P1 IMAD.MOV.U32 R16, RZ, RZ, R8 ;  /* 0x000000ffff109224 */ /* 0x000fe400078e0008 */
[----:B-1----:R-:W-:-:S04]  /*0a90*/  IMAD.WIDE.U32 R10, R0, UR4, RZ ;  /* 0x00000004000a7c25 */ /* 0x002fc8000f8e00ff */
[----:B------:R-:W-:Y:S01]  /*0aa0*/  IMAD R3, R0, UR5, RZ ;  /* 0x0000000500037c24 */ /* 0x000fe2000f8e02ff */
[----:B------:R0:W-:Y:S01]  /*0ab0*/  STL.64 [R1], R10 ;  /* 0x0000000a01007387 */ /* 0x0001e20000100a00 */
[----:B------:R-:W-:Y:S02]  /*0ac0*/  @!P1 IMAD.MOV.U32 R17, RZ, RZ, R9 ;  /* 0x000000ffff119224 */ /* 0x000fe400078e0009 */
[----:B------:R-:W-:Y:S01]  /*0ad0*/  IMAD.IADD R0, R11, 0x1, R3 ;  /* 0x000000010b007824 */ /* 0x000fe200078e0203 */
[----:B------:R-:W-:Y:S06]  /*0ae0*/  @P0 BRA `(.L_x_9) ;  /* 0x0000000000200947 */ /* 0x000fec0003800000 */
[----:B------:R-:W-:Y:S01]  /*0af0*/  UISETP.GE.U32.AND UP0, UPT, UR37, 0x3, UPT ;  /* 0x000000032500788c */ /* 0x000fe2000bf06070 */
[----:B------:R-:W-:Y:S01]  /*0b00*/  IADD3 R16, P0, R16, R10, RZ ;  /* 0x0000000a10107210 */ /* 0x000fe20007f1e0ff */
[----:B------:R-:W-:Y:S01]  /*0b10*/  UIMAD.WIDE.U32 UR4, UR37, -0x55555555, URZ ;  /* 0xaaaaaaab250478a5 */ /* 0x000fe2000f8e003f */
[----:B------:R-:W-:-:S03]  /*0b20*/  UMOV UR38, URZ ;  /* 0x0000003f00267c82 */ /* 0x000fc60008000000 */
[----:B------:R-:W-:Y:S01]  /*0b30*/  USHF.R.U32.HI UR4, URZ, 0x1, UR5 ;  /* 0x000000013f047899 */ /* 0x000fe20008011605 */
[----:B------:R-:W-:-:S03]  /*0b40*/  IMAD.X R17, R0, 0x1, R17, P0 ;  /* 0x0000000100117824 */ /* 0x000fc600000e0611 */
[----:B------:R-:W-:Y:S02]  /*0b50*/  UIMAD UR36, UR4, -0x3, UR37 ;  /* 0xfffffffd042478a4 */ /* 0x000fe4000f8e0225 */
[----:B------:R-:W-:-:S12]  /*0b60*/  @UP0 ULOP3.LUT UR38, UR4, 0x1, URZ, 0xc0, !UPT ;  /* 0x0000000104260892 */ /* 0x000fd8000f8ec03f */
.L_x_9:
[----:B------:R-:W-:Y:S01]  /*0b70*/  ISETP.GE.U32.AND P0, PT, R16, UR8, PT ;  /* 0x0000000810007c0c */ /* 0x000fe2000bf06070 */
[----:B------:R-:W-:Y:S01]  /*0b80*/  IMAD.MOV.U32 R22, RZ, RZ, -0x1 ;  /* 0xffffffffff167424 */ /* 0x000fe200078e00ff */
[----:B------:R-:W-:Y:S01]  /*0b90*/  PRMT R3, RZ, 0x7610, R3 ;  /* 0x00007610ff037816 */ /* 0x000fe20000000003 */
[----:B------:R-:W-:Y:S01]  /*0ba0*/  IMAD.MOV.U32 R18, RZ, RZ, -0x1 ;  /* 0xffffffffff127424 */ /* 0x000fe200078e00ff */
[----:B------:R-:W-:Y:S01]  /*0bb0*/  ISETP.GE.U32.AND.EX P0, PT, R17, UR9, PT, P0 ;  /* 0x0000000911007c0c */ /* 0x000fe2000bf06100 */
[----:B------:R-:W-:-:S12]  /*0bc0*/  IMAD.MOV.U32 R19, RZ, RZ, -0x1 ;  /* 0xffffffffff137424 */ /* 0x000fd800078e00ff */
[----:B------:R-:W-:Y:S05]  /*0bd0*/  @P0 BRA `(.L_x_10) ;  /* 0x0000000400580947 */ /* 0x000fea0003800000 */
[----:B------:R-:W1:Y:S01]  /*0be0*/  LDC.64 R20, c[0x0][0x628] ;  /* 0x00018a00ff147b82 */ /* 0x000e620000000a00 */
[----:B------:R-:W-:Y:S02]  /*0bf0*/  IMAD.MOV.U32 R8, RZ, RZ, R16 ;  /* 0x000000ffff087224 */ /* 0x000fe400078e0010 */
[----:B------:R-:W-:-:S05]  /*0c00*/  IMAD.MOV.U32 R9, RZ, RZ, R17 ;  /* 0x000000ffff097224 */ /* 0x000fca00078e0011 */
[----:B------:R-:W2:Y:S08]  /*0c10*/  LDC R18, c[0x0][0x630] ;  /* 0x00018c00ff127b82 */ /* 0x000eb00000000800 */
[----:B------:R-:W3:Y:S01]  /*0c20*/  LDC.64 R24, c[0x0][0x620] ;  /* 0x00018800ff187b82 */ /* 0x000ee20000000a00 */
[----:B-1----:R-:W-:-:S04]  /*0c30*/  ISETP.NE.U32.AND P0, PT, R20, RZ, PT ;  /* 0x000000ff1400720c */ /* 0x002fc80003f05070 */
[----:B------:R-:W-:-:S13]  /*0c40*/  ISETP.NE.AND.EX P0, PT, R21, RZ, PT, P0 ;  /* 0x000000ff1500720c */ /* 0x000fda0003f05300 */
[----:B--23--:R-:W-:Y:S05]  /*0c50*/  @!P0 BRA `(.L_x_11) ;  /* 0x0000000000288947 */ /* 0x00cfea0003800000 */
[----:B------:R-:W1:Y:S02]  /*0c60*/  LDC R3, c[0x0][0x634] ;  /* 0x00018d00ff037b82 */ /* 0x000e640000000800 */
[----:B-1----:R-:W-:-:S05]  /*0c70*/  IADD3 R3, P0, R16, R3, RZ ;  /* 0x0000000310037210 */ /* 0x002fca0007f1e0ff */
[----:B------:R-:W-:-:S04]  /*0c80*/  IMAD.X R19, RZ, RZ, R17, P0 ;  /* 0x000000ffff137224 */ /* 0x000fc800000e0611 */
[----:B------:R-:W-:-:S04]  /*0c90*/  IMAD.WIDE.U32 R8, R19, R20, RZ ;  /* 0x0000001413087225 */ /* 0x000fc800078e00ff */
[----:B0-----:R-:W-:-:S04]  /*0ca0*/  IMAD.WIDE.U32 R10, P0, R3, R21, R8 ;  /* 0x00000015030a7225 */ /* 0x001fc80007800008 */
[----:B------:R-:W-:-:S04]  /*0cb0*/  IMAD.WIDE.U32 R8, R3, R20, RZ ;  /* 0x0000001403087225 */ /* 0x000fc800078e00ff */
[----:B------:R-:W-:Y:S01]  /*0cc0*/  IMAD.X R13, RZ, RZ, RZ, P0 ;  /* 0x000000ffff0d7224 */ /* 0x000fe200000e06ff */
[----:B------:R-:W-:Y:S01]  /*0cd0*/  IADD3 RZ, P0, R9, R10, RZ ;  /* 0x0000000a09ff7210 */ /* 0x000fe20007f1e0ff */
[----:B------:R-:W-:-:S04]  /*0ce0*/  IMAD.MOV.U32 R12, RZ, RZ, R11 ;  /* 0x000000ffff0c7224 */ /* 0x000fc800078e000b */
[----:B------:R-:W-:-:S08]  /*0cf0*/  IMAD.WIDE.U32.X R8, R19, R21, R12, P0 ;  /* 0x0000001513087225 */ /* 0x000fd000000e040c */
.L_x_11:
[-CC-:B------:R-:W-:Y:S01]  /*0d00*/  SHF.R.U64 R30, R8, R18.reuse, R9.reuse ;  /* 0x00000012081e7219 */ /* 0x180fe20000001209 */
[----:B------:R-:W1:Y:S01]  /*0d10*/  LDC R12, c[0x0][0x618] ;  /* 0x00018600ff0c7b82 */ /* 0x000e620000000800 */
[----:B------:R-:W-:Y:S01]  /*0d20*/  SHF.R.U32.HI R7, RZ, R18, R9 ;  /* 0x00000012ff077219 */ /* 0x000fe20000011609 */
[----:B------:R-:W-:Y:S01]  /*0d30*/  ULDC UR4, c[0x0][0x150] ;  /* 0x0000540000047ab9 */ /* 0x000fe20000000800 */
[----:B0-----:R-:W-:Y:S02]  /*0d40*/  IADD3 R11, P0, RZ, -R30, RZ ;  /* 0x8000001eff0b7210 */ /* 0x001fe40007f1e0ff */
[----:B------:R-:W-:-:S03]  /*0d50*/  I2FP.F32.U32 R3, R6 ;  /* 0x0000000600037245 */ /* 0x000fc60000201000 */
[----:B------:R-:W0:Y:S01]  /*0d60*/  LDC.64 R26, c[0x0][0x640] ;  /* 0x00019000ff1a7b82 */ /* 0x000e220000000a00 */
[----:B------:R-:W-:Y:S02]  /*0d70*/  IMAD.X R13, RZ, RZ, ~R7, P0 ;  /* 0x000000ffff0d7224 */ /* 0x000fe400000e0e07 */
[----:B------:R-:W-:Y:S01]  /*0d80*/  FMUL R3, R3, UR4 ;  /* 0x0000000403037c20 */ /* 0x000fe20008400000 */
[----:B------:R-:W-:Y:S01]  /*0d90*/  IMAD.WIDE.U32 R8, R11, R24, R16 ;  /* 0x000000180b087225 */ /* 0x000fe200078e0010 */
[----:B------:R-:W-:-:S03]  /*0da0*/  ULDC UR4, c[0x0][0x154] ;  /* 0x0000550000047ab9 */ /* 0x000fc60000000800 */
[----:B------:R-:W-:Y:S01]  /*0db0*/  IMAD R10, R13, R24, RZ ;  /* 0x000000180d0a7224 */ /* 0x000fe200078e02ff */
[----:B------:R-:W2:Y:S01]  /*0dc0*/  LDC R7, c[0x0][0x144] ;  /* 0x00005100ff077b82 */ /* 0x000ea20000000800 */
[----:B------:R-:W3:Y:S02]  /*0dd0*/  F2I.U32.TRUNC.NTZ R3, R3 ;  /* 0x0000000300037305 */ /* 0x000ee4000020f000 */
[----:B------:R-:W-:-:S04]  /*0de0*/  IMAD R11, R11, R25, R10 ;  /* 0x000000190b0b7224 */ /* 0x000fc800078e020a */
[----:B------:R-:W-:Y:S01]  /*0df0*/  IMAD.IADD R9, R9, 0x1, R11 ;  /* 0x0000000109097824 */ /* 0x000fe200078e020b */
[----:B------:R-:W4:Y:S01]  /*0e00*/  LDC R18, c[0x0][0x608] ;  /* 0x00018200ff127b82 */ /* 0x000f220000000800 */
[----:B------:R-:W-:-:S03]  /*0e10*/  IMAD.MOV.U32 R11, RZ, RZ, -0x1 ;  /* 0xffffffffff0b7424 */ /* 0x000fc600078e00ff */
[-C--:B-1----:R-:W-:Y:S02]  /*0e20*/  SHF.R.U64 R22, R8, R12.reuse, R9 ;  /* 0x0000000c08167219 */ /* 0x082fe40000001209 */
[----:B------:R-:W-:Y:S02]  /*0e30*/  I2FP.F32.U32 R8, R15 ;  /* 0x0000000f00087245 */ /* 0x000fe40000201000 */
[----:B------:R-:W1:Y:S01]  /*0e40*/  LDC R24, c[0x0][0x658] ;  /* 0x00019600ff187b82 */ /* 0x000e620000000800 */
[----:B0-----:R-:W-:Y:S01]  /*0e50*/  ISETP.NE.U32.AND P0, PT, R26, RZ, PT ;  /* 0x000000ff1a00720c */ /* 0x001fe20003f05070 */
[----:B---3--:R-:W-:Y:S01]  /*0e60*/  IMAD.MOV R10, RZ, RZ, -R3 ;  /* 0x000000ffff0a7224 */ /* 0x008fe200078e0a03 */
[----:B------:R-:W-:Y:S01]  /*0e70*/  SHF.R.U32.HI R9, RZ, R12, R9 ;  /* 0x0000000cff097219 */ /* 0x000fe20000011609 */
[----:B------:R-:W-:Y:S01]  /*0e80*/  FMUL R8, R8, UR4 ;  /* 0x0000000408087c20 */ /* 0x000fe20008400000 */
[----:B------:R-:W-:-:S03]  /*0e90*/  ISETP.NE.AND.EX P0, PT, R27, RZ, PT, P0 ;  /* 0x000000ff1b00720c */ /* 0x000fc60003f05300 */
[----:B------:R-:W0:Y:S01]  /*0ea0*/  LDC R20, c[0x0][0x148] ;  /* 0x00005200ff147b82 */ /* 0x000e220000000800 */
[----:B--2---:R-:W-:-:S07]  /*0eb0*/  IMAD R3, R7, R10, R6 ;  /* 0x0000000a07037224 */ /* 0x004fce00078e0206 */
[----:B------:R-:W2:Y:S01]  /*0ec0*/  LDC R21, c[0x0][0x600] ;  /* 0x00018000ff157b82 */ /* 0x000ea20000000800 */
[-CC-:B----4-:R-:W-:Y:S02]  /*0ed0*/  SHF.R.U64 R32, R22, R18.reuse, R9.reuse ;  /* 0x0000001216207219 */ /* 0x190fe40000001209 */
[----:B------:R-:W-:Y:S01]  /*0ee0*/  SHF.R.U32.HI R7, RZ, R18, R9 ;  /* 0x00000012ff077219 */ /* 0x000fe20000011609 */
[----:B------:R-:W-:Y:S01]  /*0ef0*/  IMAD.MOV.U32 R9, RZ, RZ, 0x1 ;  /* 0x00000001ff097424 */ /* 0x000fe200078e00ff */
[----:B------:R3:W4:Y:S03]  /*0f00*/  F2I.U32.TRUNC.NTZ R18, R8 ;  /* 0x0000000800127305 */ /* 0x000726000020f000 */
[----:B------:R-:W0:Y:S01]  /*0f10*/  LDC R25, c[0x0][0x648] ;  /* 0x00019200ff197b82 */ /* 0x000e220000000800 */
[-C--:B-1----:R-:W-:Y:S02]  /*0f20*/  SHF.L.U32 R6, R11, R24.reuse, RZ ;  /* 0x000000180b067219 */ /* 0x082fe400000006ff */
[----:B------:R-:W-:-:S02]  /*0f30*/  SHF.R.U64 R34, R32, R24, R7 ;  /* 0x0000001820227219 */ /* 0x000fc40000001207 */
[----:B------:R-:W-:Y:S02]  /*0f40*/  LOP3.LUT R13, RZ, R6, RZ, 0x33, !PT ;  /* 0x00000006ff0d7212 */ /* 0x000fe400078e33ff */
[-C--:B------:R-:W-:Y:S01]  /*0f50*/  SHF.R.U32.HI R7, RZ, R24.reuse, R7 ;  /* 0x00000018ff077219 */ /* 0x080fe20000011607 */
[----:B------:R-:W1:Y:S01]  /*0f60*/  LDC R29, c[0x0][0x638] ;  /* 0x00018e00ff1d7b82 */ /* 0x000e620000000800 */
[----:B------:R-:W-:Y:S01]  /*0f70*/  SHF.L.U32 R12, R9, R24, RZ ;  /* 0x00000018090c7219 */ /* 0x000fe200000006ff */
[----:B------:R-:W-:-:S06]  /*0f80*/  IMAD.MOV.U32 R6, RZ, RZ, R34 ;  /* 0x000000ffff067224 */ /* 0x000fcc00078e0022 */
[----:B------:R-:W0:Y:S01]  /*0f90*/  LDC R28, c[0x0][0x610] ;  /* 0x00018400ff1c7b82 */ /* 0x000e220000000800 */
[----:B---34-:R-:W-:Y:S05]  /*0fa0*/  @!P0 BRA `(.L_x_12) ;  /* 0x0000000000288947 */ /* 0x018fea0003800000 */
[----:B------:R-:W3:Y:S02]  /*0fb0*/  LDC R11, c[0x0][0x64c] ;  /* 0x00019300ff0b7b82 */ /* 0x000ee40000000800 */
[----:B---3--:R-:W-:-:S05]  /*0fc0*/  IADD3 R11, P0, R34, R11, RZ ;  /* 0x0000000b220b7210 */ /* 0x008fca0007f1e0ff */
[----:B------:R-:W-:-:S04]  /*0fd0*/  IMAD.X R19, RZ, RZ, R7, P0 ;  /* 0x000000ffff137224 */ /* 0x000fc800000e0607 */
[----:B------:R-:W-:-:S04]  /*0fe0*/  IMAD.WIDE.U32 R6, R19, R26, RZ ;  /* 0x0000001a13067225 */ /* 0x000fc800078e00ff */
[----:B------:R-:W-:-:S04]  /*0ff0*/  IMAD.WIDE.U32 R8, P0, R11, R27, R6 ;  /* 0x0000001b0b087225 */ /* 0x000fc80007800006 */
[----:B------:R-:W-:-:S04]  /*1000*/  IMAD.WIDE.U32 R6, R11, R26, RZ ;  /* 0x0000001a0b067225 */ /* 0x000fc800078e00ff */
[----:B------:R-:W-:Y:S01]  /*1010*/  IMAD.X R11, RZ, RZ, RZ, P0 ;  /* 0x000000ffff0b7224 */ /* 0x000fe200000e06ff */
[----:B------:R-:W-:Y:S01]  /*1020*/  IADD3 RZ, P0, R7, R8, RZ ;  /* 0x0000000807ff7210 */ /* 0x000fe20007f1e0ff */
[----:B------:R-:W-:-:S04]  /*1030*/  IMAD.MOV.U32 R10, RZ, RZ, R9 ;  /* 0x000000ffff0a7224 */ /* 0x000fc800078e0009 */
[----:B------:R-:W-:-:S08]  /*1040*/  IMAD.WIDE.U32.X R6, R19, R27, R10, P0 ;  /* 0x0000001b13067225 */ /* 0x000fd000000e040a */
.L_x_12:
[----:B0-----:R-:W-:Y:S01]  /*1050*/  SHF.R.U64 R6, R6, R25, R7 ;  /* 0x0000001906067219 */ /* 0x001fe20000001207 */
[----:B--2---:R-:W-:Y:S01]  /*1060*/  VIADD R7, R21, 0xffffffff ;  /* 0xffffffff15077836 */ /* 0x004fe20000000000 */
[----:B------:R-:W-:Y:S01]  /*1070*/  LOP3.LUT R13, R32, R13, RZ, 0xc0, !PT ;  /* 0x0000000d200d7212 */ /* 0x000fe200078ec0ff */
[----:B------:R-:W-:Y:S02]  /*1080*/  IMAD.MOV R18, RZ, RZ, -R18 ;  /* 0x000000ffff127224 */ /* 0x000fe400078e0a12 */
[----:B------:R-:W-:Y:S01]  /*1090*/  IMAD.MOV R8, RZ, RZ, -R6 ;  /* 0x000000ffff087224 */ /* 0x000fe200078e0a06 */
[----:B------:R-:W-:Y:S01]  /*10a0*/  LOP3.LUT R7, R22, R7, RZ, 0xc0, !PT ;  /* 0x0000000716077212 */ /* 0x000fe200078ec0ff */
[----:B------:R-:W-:Y:S02]  /*10b0*/  IMAD R12, R12, R6, R13 ;  /* 0x000000060c0c7224 */ /* 0x000fe400078e020d */
[----:B------:R-:W-:Y:S02]  /*10c0*/  @P1 IMAD R3, R20, R18, R15 ;  /* 0x0000001214031224 */ /* 0x000fe400078e020f */
[----:B-1----:R-:W-:-:S02]  /*10d0*/  IMAD R6, R8, R29, R34 ;  /* 0x0000001d08067224 */ /* 0x002fc400078e0222 */
[----:B------:R-:W-:Y:S02]  /*10e0*/  IMAD R22, R12, R28, R3 ;  /* 0x0000001c0c167224 */ /* 0x000fe400078e0203 */
[----:B------:R-:W-:Y:S02]  /*10f0*/  IMAD R7, R6, R21, R7 ;  /* 0x0000001506077224 */ /* 0x000fe400078e0207 */
[----:B------:R-:W-:Y:S02]  /*1100*/  IMAD.MOV.U32 R3, RZ, RZ, 0x1 ;  /* 0x00000001ff037424 */ /* 0x000fe400078e00ff */
[----:B------:R-:W-:Y:S01]  /*1110*/  IMAD.MOV.U32 R19, RZ, RZ, R30 ;  /* 0x000000ffff137224 */ /* 0x000fe200078e001e */
[----:B------:R-:W-:Y:S02]  /*1120*/  SEL R18, R7, R22, !P1 ;  /* 0x0000001607127207 */ /* 0x000fe40004800000 */
[----:B------:R-:W-:-:S07]  /*1130*/  SEL R22, R22, R7, !P1 ;  /* 0x0000000716167207 */ /* 0x000fce0004800000 */
.L_x_10:
[----:B------:R-:W-:Y:S05]  /*1140*/  @!P2 BRA `(.L_x_13) ;  /* 0x000000400088a947 */ /* 0x000fea0003800000 */
[----:B------:R-:W-:-:S13]  /*1150*/  ISETP.GT.U32.AND P0, PT, R31, 0x1, PT ;  /* 0x000000011f00780c */ /* 0x000fda0003f04070 */
[----:B------:R-:W-:Y:S05]  /*1160*/  @P0 EXIT ;  /* 0x000000000000094d */ /* 0x000fea0003800000 */
.L_x_14:
[----:B------:R-:W-:-:S08]  /*1170*/  NOP ;  /* 0x0000000000007918 */ /* 0x000fd00000000000 */
[----:B------:R-:W1:Y:S02]  /*1180*/  USETMAXREG.TRY_ALLOC.CTAPOOL UP0, 0xe8 ;  /* 0x000000e8000079c8 */ /* 0x000e640008000600 */
[----:B-1----:R-:W-:-:S13]  /*1190*/  PLOP3.LUT P0, PT, PT, PT, UP0, 0x80, 0x0 ;  /* 0x000000000000781c */ /* 0x002fda0003f0f008 */
[----:B------:R-:W-:Y:S05]  /*11a0*/  @!P0 BRA `(.L_x_14) ;  /* 0xfffffffc00f08947 */ /* 0x000fea000383ffff */
[----:B------:R-:W-:-:S13]  /*11b0*/  LOP3.LUT P0, RZ, R3, 0xff, RZ, 0xc0, !PT ;  /* 0x000000ff03ff7812 */ /* 0x000fda000780c0ff */
[----:B------:R-:W-:Y:S05]  /*11c0*/  @!P0 EXIT ;  /* 0x000000000000894d */ /* 0x000fea0003800000 */
[----:B------:R-:W2:Y:S01]  /*11d0*/  LDL.64 R8, [R1] ;  /* 0x0000000001087983 */ /* 0x000ea20000100a00 */
[----:B------:R-:W-:Y:S01]  /*11e0*/  SHF.R.S32.HI R4, RZ, 0x1f, R5 ;  /* 0x0000001fff047819 */ /* 0x000fe20000011405 */
[----:B------:R-:W1:Y:S01]  /*11f0*/  S2UR UR4, SR_CgaCtaId ;  /* 0x00000000000479c3 */ /* 0x000e620000008800 */
[----:B------:R-:W-:Y:S01]  /*1200*/  UMOV UR40, 0x400 ;  /* 0x0000040000287882 */ /* 0x000fe20000000000 */
[----:B------:R-:W-:Y:S01]  /*1210*/  UISETP.LT.AND UP0, UPT, UR37, 0x1, UPT ;  /* 0x000000012500788c */ /* 0x000fe2000bf01270 */
[CC--:B------:R-:W-:Y:S01]  /*1220*/  LEA.HI R3, R4.reuse, R5.reuse, RZ, 0x2 ;  /* 0x0000000504037211 */ /* 0x0c0fe200078f10ff */
[----:B------:R-:W-:Y:S01]  /*1230*/  UIADD3 UR5, UR43, -0x1, URZ ;  /* 0xffffffff2b057890 */ /* 0x000fe2000fffe03f */
[----:B------:R-:W-:Y:S01]  /*1240*/  LEA.HI R4, R4, R5, RZ, 0x5 ;  /* 0x0000000504047211 */ /* 0x000fe200078f28ff */
[----:B------:R-:W-:Y:S01]  /*1250*/  USEL UR42, UR37, 0x1, UP0 ;  /* 0x00000001252a7887 */ /* 0x000fe20008000000 */
[--C-:B------:R-:W-:Y:S01]  /*1260*/  SHF.R.S32.HI R58, RZ, 0x2, R3.reuse ;  /* 0x00000002ff3a7819 */ /* 0x100fe20000011403 */
[----:B------:R-:W3:Y:S01]  /*1270*/  LDC R64, c[0x0][0x658] ;  /* 0x00019600ff407b82 */ /* 0x000ee20000000800 */
[----:B------:R-:W-:Y:S01]  /*1280*/  SHF.R.S32.HI R7, RZ, 0x1f, R3 ;  /* 0x0000001fff077819 */ /* 0x000fe20000011403 */
[----:B------:R-:W-:Y:S01]  /*1290*/  UISETP.NE.AND UP0, UPT, UR5, URZ, UPT ;  /* 0x0000003f0500728c */ /* 0x000fe2000bf05270 */
[----:B------:R-:W-:Y:S01]  /*12a0*/  LOP3.LUT R6, R3, 0xfffffffc, RZ, 0xc0, !PT ;  /* 0xfffffffc03067812 */ /* 0x000fe200078ec0ff */
[----:B------:R-:W-:Y:S01]  /*12b0*/  ULDC UR8, c[0x0][0x284] ;  /* 0x0000a10000087ab9 */ /* 0x000fe20000000800 */
[----:B------:R-:W-:Y:S01]  /*12c0*/  LEA.HI R7, R7, R58, RZ, 0x3 ;  /* 0x0000003a07077211 */ /* 0x000fe200078f18ff */
[----:B------:R-:W-:Y:S01]  /*12d0*/  USEL UR7, URZ, 0x1, UP0 ;  /* 0x000000013f077887 */ /* 0x000fe20008000000 */
[----:B------:R-:W-:Y:S01]  /*12e0*/  SHF.R.S32.HI R3, RZ, 0x5, R4 ;  /* 0x00000005ff037819 */ /* 0x000fe20000011404 */
[----:B------:R-:W4:Y:S01]  /*12f0*/  LDC.64 R62, c[0x0][0x5c8] ;  /* 0x00017200ff3e7b82 */ /* 0x000f220000000a00 */
[----:B------:R-:W-:Y:S01]  /*1300*/  LOP3.LUT R7, R7, 0xfffffff8, RZ, 0xc0, !PT ;  /* 0xfffffff807077812 */ /* 0x000fe200078ec0ff */
[----:B------:R-:W-:Y:S01]  /*1310*/  IMAD.IADD R6, R5, 0x1, -R6 ;  /* 0x0000000105067824 */ /* 0x000fe200078e0a06 */
[----:B------:R-:W-:Y:S01]  /*1320*/  LOP3.LUT R72, R23, 0x1, RZ, 0xfc, !PT ;  /* 0x0000000117487812 */ /* 0x000fe200078efcff */
[----:B------:R-:W-:Y:S01]  /*1330*/  IMAD.MOV.U32 R5, RZ, RZ, 0x1 ;  /* 0x00000001ff057424 */ /* 0x000fe200078e00ff */
[----:B------:R-:W-:Y:S01]  /*1340*/  USHF.L.U32 UR39, UR37, 0x1, URZ ;  /* 0x0000000125277899 */ /* 0x000fe2000800063f */
[----:B------:R-:W-:Y:S01]  /*1350*/  IMAD.IADD R58, R58, 0x1, -R7 ;  /* 0x000000013a3a7824 */ /* 0x000fe200078e0a07 */
[----:B------:R-:W-:Y:S01]  /*1360*/  UIADD3 UR42, -UR42, UR37, URZ ;  /* 0x000000252a2a7290 */ /* 0x000fe2000fffe13f */
[----:B------:R-:W0:Y:S01]  /*1370*/  LDC R65, c[0x0][0x288] ;  /* 0x0000a200ff417b82 */ /* 0x000e220000000800 */
[----:B-1----:R-:W-:Y:S01]  /*1380*/  ULEA UR40, UR4, UR40, 0x18 ;  /* 0x0000002804287291 */ /* 0x002fe2000f8ec03f */
[C-C-:B------:R-:W-:Y:S01]  /*1390*/  IMAD R69, R3.reuse, -0x10, -R58.reuse ;  /* 0xfffffff003457824 */ /* 0x140fe200078e0a3a */
[--C-:B------:R-:W-:Y:S01]  /*13a0*/  SHF.R.S32.HI R59, RZ, 0x1f, R58.reuse ;  /* 0x0000001fff3b7819 */ /* 0x100fe2000001143a */
[----:B------:R-:W-:Y:S01]  /*13b0*/  USHF.L.U32 UR4, UR5, 0x3, URZ ;  /* 0x0000000305047899 */ /* 0x000fe2000800063f */
[----:B------:R-:W-:Y:S01]  /*13c0*/  IMAD.SHL.U32 R60, R6, 0x2, RZ ;  /* 0x00000002063c7824 */ /* 0x000fe200078e00ff */
[----:B------:R-:W-:Y:S01]  /*13d0*/  UIADD3 UR5, UR40, 0x100, URZ ;  /* 0x0000010028057890 */ /* 0x000fe2000fffe03f */
[----:B------:R-:W-:Y:S01]  /*13e0*/  IMAD.U32 R73, RZ, RZ, UR7 ;  /* 0x00000007ff497e24 */ /* 0x000fe2000f8e00ff */
[----:B------:R-:W1:Y:S01]  /*13f0*/  LDC R67, c[0x0][0x600] ;  /* 0x00018000ff437b82 */ /* 0x000e620000000800 */
[----:B------:R-:W-:Y:S01]  /*1400*/  IMAD.WIDE R58, R3, 0x10, R58 ;  /* 0x00000010033a7825 */ /* 0x000fe200078e023a */
[----:B------:R-:W-:Y:S01]  /*1410*/  UIADD3 UR6, UR40, 0x18100, URZ ;  /* 0x0001810028067890 */ /* 0x000fe2000fffe03f */
[----:B------:R-:W-:Y:S01]  /*1420*/  SHF.R.S32.HI R61, RZ, 0x1f, R60 ;  /* 0x0000001fff3d7819 */ /* 0x000fe2000001143c */
[----:B------:R-:W-:Y:S01]  /*1430*/  USHF.R.U32.HI UR5, URZ, 0x4, UR5 ;  /* 0x000000043f057899 */ /* 0x000fe20008011605 */
[----:B------:R-:W-:Y:S01]  /*1440*/  IMAD.MOV.U32 R3, RZ, RZ, -0x1 ;  /* 0xffffffffff037424 */ /* 0x000fe200078e00ff */
[----:B------:R-:W-:Y:S01]  /*1450*/  USHF.R.U32.HI UR6, URZ, 0x4, UR6 ;  /* 0x000000043f067899 */ /* 0x000fe20008011606 */
[----:B------:R-:W-:Y:S01]  /*1460*/  VIADD R69, R69, UR8 ;  /* 0x0000000845457c36 */ /* 0x000fe20008000000 */
[----:B------:R-:W-:Y:S01]  /*1470*/  UIADD3 UR41, UR40, 0x40, URZ ;  /* 0x0000004028297890 */ /* 0x000fe2000fffe03f */
[C---:B----4-:R-:W-:Y:S01]  /*1480*/  SHF.L.U64.HI R63, R62.reuse, 0x3, R63 ;  /* 0x000000033e3f7819 */ /* 0x050fe2000001023f */
[----:B------:R-:W-:Y:S01]  /*1490*/  ULOP3.LUT UR4, UR4, 0x8, URZ, 0xc0, !UPT ;  /* 0x0000000804047892 */ /* 0x000fe2000f8ec03f */
[-C--:B---3--:R-:W-:Y:S01]  /*14a0*/  SHF.L.U32 R3, R3, R64.reuse, RZ ;  /* 0x0000004003037219 */ /* 0x088fe200000006ff */
[----:B------:R-:W-:Y:S01]  /*14b0*/  ULOP3.LUT UR5, UR5, 0x3fff, URZ, 0xc0, !UPT ;  /* 0x00003fff05057892 */ /* 0x000fe2000f8ec03f */
[----:B------:R-:W-:Y:S01]  /*14c0*/  SHF.L.U32 R64, R5, R64, RZ ;  /* 0x0000004005407219 */ /* 0x000fe200000006ff */
[----:B------:R-:W-:Y:S01]  /*14d0*/  ULOP3.LUT UR6, UR6, 0x3fff, URZ, 0xc0, !UPT ;  /* 0x00003fff06067892 */ /* 0x000fe2000f8ec03f */
[----:B------:R-:W-:Y:S01]  /*14e0*/  IMAD.SHL.U32 R62, R62, 0x8, RZ ;  /* 0x000000083e3e7824 */ /* 0x000fe200078e00ff */
[----:B------:R-:W-:Y:S01]  /*14f0*/  LOP3.LUT R68, RZ, R3, RZ, 0x33, !PT ;  /* 0x00000003ff447212 */ /* 0x000fe200078e33ff */
[----:B0-----:R-:W-:Y:S01]  /*1500*/  IMAD R65, R6, -0x2, R65 ;  /* 0xfffffffe06417824 */ /* 0x001fe200078e0241 */
[----:B------:R-:W-:-:S02]  /*1510*/  ULEA UR43, UR43, UR41, 0x3 ;  /* 0x000000292b2b7291 */ /* 0x000fc4000f8e183f */
[----:B------:R-:W-:Y:S02]  /*1520*/  ULOP3.LUT UR44, UR4, 0x8, URZ, 0x3c, !UPT ;  /* 0x00000008042c7892 */ /* 0x000fe4000f8e3c3f */
[----:B------:R-:W-:Y:S01]  /*1530*/  ULOP3.LUT UR45, UR4, 0x18, URZ, 0x3c, !UPT ;  /* 0x00000018042d7892 */ /* 0x000fe2000f8e3c3f */
[----:B-1----:R-:W-:Y:S01]  /*1540*/  VIADD R67, R67, 0xffffffff ;  /* 0xffffffff43437836 */ /* 0x002fe20000000000 */
[----:B------:R-:W-:Y:S02]  /*1550*/  ULOP3.LUT UR46, UR5, 0x10000, URZ, 0xfc, !UPT ;  /* 0x00010000052e7892 */ /* 0x000fe4000f8efc3f */
[----:B------:R-:W-:Y:S01]  /*1560*/  ULOP3.LUT UR47, UR6, 0x10000, URZ, 0xfc, !UPT ;  /* 0x00010000062f7892 */ /* 0x000fe2000f8efc3f */
[----:B--2---:R-:W-:-:S11]  /*1570*/  SHF.L.U64.HI R66, R8, 0x1, R0 ;  /* 0x0000000108427819 */ /* 0x004fd60000010200 */
.L_x_98:
[----:B------:R-:W-:-:S04]  /*1580*/  SHF.L.U32 R0, R73, 0x1f, RZ ;  /* 0x0000001f49007819 */ /* 0x000fc800000006ff */
[----:B------:R-:W0:Y:S02]  /*1590*/  SYNCS.PHASECHK.TRANS64.TRYWAIT P0, [UR43+-0x8], R0 ;  /* 0xfffff800ff0075a7 */ /* 0x000e24000800016b */
[----:B01--4-:R-:W-:Y:S05]  /*15a0*/  @!P0 BRA `(.L_x_15) ;  /* 0x0000004c00b48947 */ /* 0x013fea0003800000 */
.L_x_119:
[----:B------:R-:W-:Y:S02]  /*15b0*/  ULDC UR4, c[0x0][0x28c] ;  /* 0x0000a30000047ab9 */ /* 0x000fe40000000800 */
[----:B------:R-:W-:-:S13]  /*15c0*/  ISETP.LT.AND P0, PT, RZ, UR4, PT ;  /* 0x00000004ff007c0c */ /* 0x000fda000bf01270 */
[----:B------:R-:W-:Y:S05]  /*15d0*/  @P0 BRA `(.L_x_16) ;  /* 0x0000000000400947 */ /* 0x000fea0003800000 */
[----:B0-----:R-:W-:Y:S01]  /*15e0*/  MOV R0, 0x0 ;  /* 0x0000000000007802 */ /* 0x001fe20000000f00 */
[----:B------:R-:W-:Y:S01]  /*15f0*/  ULDC.64 UR4, c[0x4][0x68] ;  /* 0x01001a0000047ab9 */ /* 0x000fe20000000a00 */
[----:B------:R-:W-:Y:S01]  /*1600*/  ULDC.64 UR6, c[0x4][0x8] ;  /* 0x0100020000067ab9 */ /* 0x000fe20000000a00 */
[----:B------:R-:W-:Y:S01]  /*1610*/  IMAD.U32 R4, RZ, RZ, UR4 ;  /* 0x00000004ff047e24 */ /* 0x000fe2000f8e00ff */
[----:B------:R0:W1:Y:S01]  /*1620*/  LDC.64 R14, c[0x4][R0] ;  /* 0x01000000000e7b82 */ /* 0x0000620000000a00 */
[----:B------:R-:W-:Y:S01]  /*1630*/  IMAD.U32 R5, RZ, RZ, UR5 ;  /* 0x00000005ff057e24 */ /* 0x000fe2000f8e00ff */
[----:B------:R-:W-:Y:S01]  /*1640*/  ULDC.64 UR4, c[0x4][0x70] ;  /* 0x01001c0000047ab9 */ /* 0x000fe20000000a00 */
[----:B------:R-:W-:Y:S02]  /*1650*/  IMAD.U32 R10, RZ, RZ, UR6 ;  /* 0x00000006ff0a7e24 */ /* 0x000fe4000f8e00ff */
[----:B------:R-:W-:Y:S02]  /*1660*/  IMAD.U32 R6, RZ, RZ, UR4 ;  /* 0x00000004ff067e24 */ /* 0x000fe4000f8e00ff */
[----:B------:R-:W-:-:S02]  /*1670*/  IMAD.U32 R7, RZ, RZ, UR5 ;  /* 0x00000005ff077e24 */ /* 0x000fc4000f8e00ff */
[----:B------:R-:W-:Y:S02]  /*1680*/  IMAD.U32 R11, RZ, RZ, UR7 ;  /* 0x00000007ff0b7e24 */ /* 0x000fe4000f8e00ff */
[----:B------:R-:W-:Y:S02]  /*1690*/  IMAD.MOV.U32 R8, RZ, RZ, 0x1e1 ;  /* 0x000001e1ff087424 */ /* 0x000fe400078e00ff */
[----:B------:R-:W-:Y:S02]  /*16a0*/  IMAD.MOV.U32 R12, RZ, RZ, 0x1 ;  /* 0x00000001ff0c7424 */ /* 0x000fe400078e00ff */
[----:B0-----:R-:W-:-:S07]  /*16b0*/  IMAD.MOV.U32 R13, RZ, RZ, RZ ;  /* 0x000000ffff0d7224 */ /* 0x001fce00078e00ff */
[----:B------:R-:W-:-:S07]  /*16c0*/  LEPC R20, `(.L_x_16) ;  /* 0x000000001014794e */ /* 0x000fce0000000000 */
[----:B-1---5:R-:W-:Y:S05]  /*16d0*/  CALL.ABS.NOINC R14 ;  /* 0x000000000e007343 */ /* 0x022fea0003c00000 */
.L_x_16:
[----:B------:R-:W-:-:S13]  /*16e0*/  ISETP.NE.AND P0, PT, R72, 0x3, PT ;  /* 0x000000034800780c */ /* 0x000fda0003f05270 */
[----:B------:R-:W-:Y:S05]  /*16f0*/  @!P0 BRA `(.L_x_17) ;  /* 0x0000000000048947 */ /* 0x000fea0003800000 */
[----:B------:R-:W-:Y:S01]  /*1700*/  BPT.TRAP 0x1 ;  /* 0x000000040000795c */ /* 0x000fe20000300000 */
.L_x_17:
[----:B0-----:R-:W-:Y:S02]  /*1710*/  IMAD.U32 R3, RZ, RZ, UR36 ;  /* 0x00000024ff037e24 */ /* 0x001fe4000f8e00ff */
[----:B------:R-:W-:-:S03]  /*1720*/  IMAD.U32 R0, RZ, RZ, UR38 ;  /* 0x00000026ff007e24 */ /* 0x000fc6000f8e00ff */
[----:B------:R-:W-:Y:S02]  /*1730*/  LEA R3, R3, UR40, 0x3 ;  /* 0x0000002803037c11 */ /* 0x000fe4000f8e18ff */
[----:B------:R-:W-:-:S04]  /*1740*/  SHF.L.U32 R0, R0, 0x1f, RZ ;  /* 0x0000001f00007819 */ /* 0x000fc800000006ff */
[----:B------:R0:W1:Y:S01]  /*1750*/  SYNCS.PHASECHK.TRANS64.TRYWAIT P1, [R3+URZ], R0 ;  /* 0x00000000030075a7 */ /* 0x000062000802017f */
[----:B------:R-:W-:Y:S05]  /*1760*/  @!P0 BRA `(.L_x_18) ;  /* 0x0000000000048947 */ /* 0x000fea0003800000 */
[----:B------:R-:W-:Y:S01]  /*1770*/  BPT.TRAP 0x1 ;  /* 0x000000040000795c */ /* 0x000fe20000300000 */
.L_x_18:
[----:B-1----:R-:W-:Y:S05]  /*1780*/  @P1 BRA `(.L_x_19) ;  /* 0x0000000000081947 */ /* 0x002fea0003800000 */
[----:B------:R-:W1:Y:S02]  /*1790*/  SYNCS.PHASECHK.TRANS64.TRYWAIT P1, [R3+URZ], R0 ;  /* 0x00000000030075a7 */ /* 0x000e64000802017f */
[----:B-1----:R-:W-:Y:S05]  /*17a0*/  @!P1 BRA `(.L_x_20) ;  /* 0x0000004c004c9947 */ /* 0x002fea0003800000 */
.L_x_19:
[----:B------:R-:W-:Y:S05]  /*17b0*/  WARPSYNC.ALL ;  /* 0x0000000000007948 */ /* 0x000fea0003800000 */
[----:B------:R-:W-:Y:S01]  /*17c0*/  ULEA UR9, UR36, UR46, 0xb ;  /* 0x0000002e24097291 */ /* 0x000fe2000f8e583f */
[----:B------:R-:W-:Y:S01]  /*17d0*/  WARPGROUP.ARRIVE ;  /* 0x00000000000079c5 */ /* 0x000fe20000000000 */
[----:B------:R-:W-:Y:S01]  /*17e0*/  ULEA UR8, UR36, UR47, 0xb ;  /* 0x0000002f24087291 */ /* 0x000fe2000f8e583f */
[----:B01----:R-:W-:Y:S01]  /*17f0*/  IMAD.U32 R0, RZ, RZ, UR42 ;  /* 0x0000002aff007e24 */ /* 0x003fe2000f8e00ff */
[----:B------:R-:W-:Y:S01]  /*1800*/  UMOV UR5, 0x40000040 ;  /* 0x4000004000057882 */ /* 0x000fe20000000000 */
[----:B------:R-:W-:-:S02]  /*1810*/  UMOV UR7, 0x40000040 ;  /* 0x4000004000077882 */ /* 0x000fc40000000000 */
[----:B------:R-:W-:Y:S01]  /*1820*/  UMOV UR4, UR9 ;  /* 0x0000000900047c82 */ /* 0x000fe20008000000 */
[----:B------:R-:W-:Y:S01]  /*1830*/  ISETP.GE.AND P1, PT, R0, 0x1, PT ;  /* 0x000000010000780c */ /* 0x000fe20003f26270 */
[----:B------:R-:W-:Y:S02]  /*1840*/  UMOV UR6, UR8 ;  /* 0x0000000800067c82 */ /* 0x000fe40008000000 */
[----:B------:R-:W-:Y:S01]  /*1850*/  HGMMA.64x64x8.F32.TF32 R24, gdesc[UR4], RZ, !UPT, gsb0 ;  /* 0x04e00000041879f0 */ /* 0x000fe2000c0028ff */
[----:B------:R-:W-:Y:S02]  /*1860*/  UIADD3 UR4, UR9, 0x2, URZ ;  /* 0x0000000209047890 */ /* 0x000fe4000fffe03f */
[----:B------:R-:W-:Y:S01]  /*1870*/  UIADD3 UR6, UR8, 0x2, URZ ;  /* 0x0000000208067890 */ /* 0x000fe2000fffe03f */
[----:B------:R-:W-:Y:S01]  /*1880*/  UMOV UR5, 0x40000040 ;  /* 0x4000004000057882 */ /* 0x000fe20000000000 */
[----:B------:R-:W-:Y:S01]  /*1890*/  UMOV UR7, 0x40000040 ;  /* 0x4000004000077882 */ /* 0x000fe20000000000 */
[----:B------:R-:W-:-:S02]  /*18a0*/  WARPGROUP.DEPBAR.LE gsb0, 0x0 ;  /* 0x00008000000079c5 */ /* 0x000fc40000010000 */
[----:B------:R-:W-:-:S06]  /*18b0*/  WARPGROUP.ARRIVE ;  /* 0x00000000000079c5 */ /* 0x000fcc0000000000 */
[----:B------:R-:W-:Y:S01]  /*18c0*/  HGMMA.64x64x8.F32.TF32 R24, gdesc[UR4], R24, gsb0 ;  /* 0x04e00000041879f0 */ /* 0x000fe20008002818 */
[----:B------:R-:W-:Y:S02]  /*18d0*/  UIADD3 UR4, UR9, 0x4, URZ ;  /* 0x0000000409047890 */ /* 0x000fe4000fffe03f */
[----:B------:R-:W-:Y:S01]  /*18e0*/  UIADD3 UR6, UR8, 0x4, URZ ;  /* 0x0000000408067890 */ /* 0x000fe2000fffe03f */
[----:B------:R-:W-:Y:S01]  /*18f0*/  UMOV UR5, 0x40000040 ;  /* 0x4000004000057882 */ /* 0x000fe20000000000 */
[----:B------:R-:W-:Y:S01]  /*1900*/  UMOV UR7, 0x40000040 ;  /* 0x4000004000077882 */ /* 0x000fe20000000000 */
[----:B------:R-:W-:Y:S02]  /*1910*/  WARPGROUP.DEPBAR.LE gsb0, 0x0 ;  /* 0x00008000000079c5 */ /* 0x000fe40000010000 */
        /* <DEDUP_REMOVED lines=92> */
[----:B------:R-:W-:Y:S03]  /*1ee0*/  HGMMA.64x64x8.F32.TF32 R24, gdesc[UR4], R24, gsb0 ;  /* 0x04e00000041879f0 */ /* 0x000fe60008002818 */
[----:B------:R-:W-:Y:S02]  /*1ef0*/  WARPGROUP.DEPBAR.LE gsb0, 0x0 ;  /* 0x00008000000079c5 */ /* 0x000fe40000010000 */
[----:B------:R-:W-:Y:S05]  /*1f00*/  @!P1 BRA `(.L_x_21) ;  /* 0x0000000800609947 */ /* 0x000fea0003800000 */
[----:B------:R-:W-:Y:S01]  /*1f10*/  UIADD3 UR5, UR36, 0x1, URZ ;  /* 0x0000000124057890 */ /* 0x000fe2000fffe03f */
[----:B------:R-:W-:-:S03]  /*1f20*/  IMAD.U32 R0, RZ, RZ, UR42 ;  /* 0x0000002aff007e24 */ /* 0x000fc6000f8e00ff */
[----:B------:R-:W-:-:S04]  /*1f30*/  UISETP.NE.AND UP0, UPT, UR5, 0x3, UPT ;  /* 0x000000030500788c */ /* 0x000fc8000bf05270 */
[----:B------:R-:W-:Y:S02]  /*1f40*/  USEL UR4, URZ, 0x1, UP0 ;  /* 0x000000013f047887 */ /* 0x000fe40008000000 */
[----:B------:R-:W-:Y:S02]  /*1f50*/  USEL UR5, UR5, URZ, UP0 ;  /* 0x0000003f05057287 */ /* 0x000fe40008000000 */
[----:B------:R-:W-:-:S06]  /*1f60*/  ULOP3.LUT UR4, UR38, UR4, URZ, 0x3c, !UPT ;  /* 0x0000000426047292 */ /* 0x000fcc000f8e3c3f */
[----:B------:R-:W-:Y:S01]  /*1f70*/  IMAD.U32 R5, RZ, RZ, UR4 ;  /* 0x00000004ff057e24 */ /* 0x000fe2000f8e00ff */
[----:B------:R-:W-:-:S06]  /*1f80*/  UMOV UR4, UR36 ;  /* 0x0000002400047c82 */ /* 0x000fcc0008000000 */
.L_x_28:
[----:B01----:R-:W-:Y:S05]  /*1f90*/  @!P0 BRA `(.L_x_22) ;  /* 0x0000000000048947 */ /* 0x003fea0003800000 */
[----:B------:R-:W-:Y:S01]  /*1fa0*/  BPT.TRAP 0x1 ;  /* 0x000000040000795c */ /* 0x000fe20000300000 */
.L_x_22:
[----:B------:R-:W-:Y:S01]  /*1fb0*/  ULEA UR6, UR5, UR40, 0x3 ;  /* 0x0000002805067291 */ /* 0x000fe2000f8e183f */
[----:B------:R-:W-:-:S08]  /*1fc0*/  SHF.L.U32 R3, R5, 0x1f, RZ ;  /* 0x0000001f05037819 */ /* 0x000fd000000006ff */
[----:B------:R0:W1:Y:S01]  /*1fd0*/  SYNCS.PHASECHK.TRANS64.TRYWAIT P1, [UR6], R3 ;  /* 0x00000003ff0075a7 */ /* 0x0000620008020146 */
[----:B------:R-:W-:Y:S05]  /*1fe0*/  @!P0 BRA `(.L_x_23) ;  /* 0x0000000000048947 */ /* 0x000fea0003800000 */
[----:B------:R-:W-:Y:S01]  /*1ff0*/  BPT.TRAP 0x1 ;  /* 0x000000040000795c */ /* 0x000fe20000300000 */
.L_x_23:
[----:B-1----:R-:W-:Y:S05]  /*2000*/  @P1 BRA `(.L_x_24) ;  /* 0x0000000000081947 */ /* 0x002fea0003800000 */
[----:B------:R-:W1:Y:S02]  /*2010*/  SYNCS.PHASECHK.TRANS64.TRYWAIT P1, [UR6], R3 ;  /* 0x00000003ff0075a7 */ /* 0x000e640008020146 */
[----:B-1----:R-:W-:Y:S05]  /*2020*/  @!P1 BRA `(.L_x_25) ;  /* 0x0000004400409947 */ /* 0x002fea0003800000 */
.L_x_24:
[----:B------:R-:W-:Y:S01]  /*2030*/  ULEA UR6, UR5, UR47, 0xb ;  /* 0x0000002f05067291 */ /* 0x000fe2000f8e583f */
[----:B------:R-:W-:Y:S01]  /*2040*/  WARPGROUP.ARRIVE ;  /* 0x00000000000079c5 */ /* 0x000fe20000000000 */
[----:B------:R-:W-:Y:S01]  /*2050*/  ULEA UR7, UR5, UR46, 0xb ;  /* 0x0000002e05077291 */ /* 0x000fe2000f8e583f */
[----:B------:R-:W-:Y:S01]  /*2060*/  UMOV UR11, 0x40000040 ;  /* 0x40000040000b7882 */ /* 0x000fe20000000000 */
[----:B------:R-:W-:-:S03]  /*2070*/  UMOV UR9, 0x40000040 ;  /* 0x4000004000097882 */ /* 0x000fc60000000000 */
[----:B------:R-:W-:Y:S02]  /*2080*/  UMOV UR10, UR6 ;  /* 0x00000006000a7c82 */ /* 0x000fe40008000000 */
[----:B------:R-:W-:Y:S02]  /*2090*/  UMOV UR8, UR7 ;  /* 0x0000000700087c82 */ /* 0x000fe40008000000 */
[----:B------:R-:W-:Y:S01]  /*20a0*/  HGMMA.64x64x8.F32.TF32 R24, gdesc[UR8], R24, gsb0 ;  /* 0x04e00000081879f0 */ /* 0x000fe20008002818 */
        /* <DEDUP_REMOVED lines=107> */
[----:B------:R-:W-:Y:S01]  /*2760*/  BPT.TRAP 0x1 ;  /* 0x000000040000795c */ /* 0x000fe20000300000 */
.L_x_26:
[----:B------:R-:W-:Y:S01]  /*2770*/  ULEA UR6, UR4, UR40, 0x3 ;  /* 0x0000002804067291 */ /* 0x000fe2000f8e183f */
[----:B------:R-:W-:-:S03]  /*2780*/  ISETP.GT.U32.AND P1, PT, R23, 0x1, PT ;  /* 0x000000011700780c */ /* 0x000fc60003f24070 */
[----:B------:R-:W-:-:S04]  /*2790*/  UIADD3 UR6, UR6, 0x18, URZ ;  /* 0x0000001806067890 */ /* 0x000fc8000fffe03f */
[----:B------:R-:W-:-:S09]  /*27a0*/  UPRMT UR6, URZ, 0x654, UR6 ;  /* 0x000006543f067896 */ /* 0x000fd20008000006 */
[----:B------:R-:W-:Y:S01]  /*27b0*/  SYNCS.ARRIVE.TRANS64.RED.A1T0 RZ, [UR6], RZ ;  /* 0x000000ffffff79a7 */ /* 0x000fe20008100406 */
[----:B------:R-:W-:Y:S05]  /*27c0*/  @P1 BRA `(.L_x_27) ;  /* 0x0000000000041947 */ /* 0x000fea0003800000 */
[----:B------:R-:W-:Y:S01]  /*27d0*/  BPT.TRAP 0x1 ;  /* 0x000000040000795c */ /* 0x000fe20000300000 */
.L_x_27:
[----:B------:R-:W-:Y:S01]  /*27e0*/  UIADD3 UR5, UR5, 0x1, URZ ;  /* 0x0000000105057890 */ /* 0x000fe2000fffe03f */
[C---:B------:R-:W-:Y:S01]  /*27f0*/  ISETP.GT.AND P1, PT, R0.reuse, 0x1, PT ;  /* 0x000000010000780c */ /* 0x040fe20003f24270 */
[----:B------:R-:W-:Y:S01]  /*2800*/  UIADD3 UR4, UR4, 0x1, URZ ;  /* 0x0000000104047890 */ /* 0x000fe2000fffe03f */
[----:B------:R-:W-:Y:S01]  /*2810*/  VIADD R0, R0, 0xffffffff ;  /* 0xffffffff00007836 */ /* 0x000fe20000000000 */
[----:B------:R-:W-:Y:S02]  /*2820*/  UISETP.NE.AND UP0, UPT, UR5, 0x3, UPT ;  /* 0x000000030500788c */ /* 0x000fe4000bf05270 */
[----:B------:R-:W-:Y:S02]  /*2830*/  UISETP.NE.AND UP1, UPT, UR4, 0x3, UPT ;  /* 0x000000030400788c */ /* 0x000fe4000bf25270 */
[----:B------:R-:W-:Y:S02]  /*2840*/  USEL UR6, URZ, 0x1, UP0 ;  /* 0x000000013f067887 */ /* 0x000fe40008000000 */
[----:B------:R-:W-:-:S02]  /*2850*/  USEL UR5, UR5, URZ, UP0 ;  /* 0x0000003f05057287 */ /* 0x000fc40008000000 */
[----:B------:R-:W-:Y:S02]  /*2860*/  USEL UR4, UR4, URZ, UP1 ;  /* 0x0000003f04047287 */ /* 0x000fe40008800000 */
[----:B------:R-:W-:Y:S01]  /*2870*/  LOP3.LUT R5, R5, UR6, RZ, 0x3c, !PT ;  /* 0x0000000605057c12 */ /* 0x000fe2000f8e3cff */
[----:B------:R-:W-:Y:S09]  /*2880*/  @P1 BRA `(.L_x_28) ;  /* 0xfffffff400c01947 */ /* 0x000ff2000383ffff */
.L_x_21:
[----:B------:R-:W2:Y:S01]  /*2890*/  LDC R0, c[0x0][0x28c] ;  /* 0x0000a300ff007b82 */ /* 0x000ea20000000800 */
[----:B01----:R-:W-:-:S04]  /*28a0*/  IMAD.U32 R3, RZ, RZ, UR44 ;  /* 0x0000002cff037e24 */ /* 0x003fc8000f8e00ff */
[----:B------:R0:W-:Y:S01]  /*28b0*/  SYNCS.ARRIVE.TRANS64.A1T0 RZ, [R3+UR41], RZ ;  /* 0x000000ff03ff79a7 */ /* 0x0001e20008100029 */
[----:B--2---:R-:W-:-:S13]  /*28c0*/  ISETP.GE.AND P1, PT, R0, 0x1, PT ;  /* 0x000000010000780c */ /* 0x004fda0003f26270 */
[----:B0-----:R-:W-:Y:S05]  /*28d0*/  @!P1 BRA `(.L_x_29) ;  /* 0x0000000000349947 */ /* 0x001fea0003800000 */
[----:B------:R-:W-:Y:S05]  /*28e0*/  @!P0 BRA `(.L_x_30) ;  /* 0x0000000000048947 */ /* 0x000fea0003800000 */
[----:B------:R-:W-:Y:S01]  /*28f0*/  BPT.TRAP 0x1 ;  /* 0x000000040000795c */ /* 0x000fe20000300000 */
.L_x_30:
[----:B------:R-:W-:Y:S01]  /*2900*/  UIADD3 UR6, UR36, UR42, URZ ;  /* 0x0000002a24067290 */ /* 0x000fe2000fffe03f */
[----:B------:R-:W-:-:S03]  /*2910*/  ISETP.GT.U32.AND P0, PT, R23, 0x1, PT ;  /* 0x000000011700780c */ /* 0x000fc60003f04070 */
[----:B------:R-:W-:-:S04]  /*2920*/  UIMAD.WIDE.U32 UR4, UR6, -0x55555555, URZ ;  /* 0xaaaaaaab060478a5 */ /* 0x000fc8000f8e003f */
[----:B------:R-:W-:-:S04]  /*2930*/  USHF.R.U32.HI UR4, URZ, 0x1, UR5 ;  /* 0x000000013f047899 */ /* 0x000fc80008011605 */
[----:B------:R-:W-:-:S04]  /*2940*/  UIMAD UR6, UR4, -0x3, UR6 ;  /* 0xfffffffd040678a4 */ /* 0x000fc8000f8e0206 */
[----:B------:R-:W-:-:S04]  /*2950*/  ULEA UR6, UR6, UR40, 0x3 ;  /* 0x0000002806067291 */ /* 0x000fc8000f8e183f */
[----:B------:R-:W-:-:S04]  /*2960*/  UIADD3 UR6, UR6, 0x18, URZ ;  /* 0x0000001806067890 */ /* 0x000fc8000fffe03f */
[----:B------:R-:W-:-:S09]  /*2970*/  UPRMT UR6, URZ, 0x654, UR6 ;  /* 0x000006543f067896 */ /* 0x000fd20008000006 */
[----:B------:R-:W-:Y:S01]  /*2980*/  SYNCS.ARRIVE.TRANS64.RED.A1T0 RZ, [UR6], RZ ;  /* 0x000000ffffff79a7 */ /* 0x000fe20008100406 */
[----:B------:R-:W-:Y:S05]  /*2990*/  @P0 BRA `(.L_x_29) ;  /* 0x0000000000040947 */ /* 0x000fea0003800000 */
[----:B------:R-:W-:Y:S01]  /*29a0*/  BPT.TRAP 0x1 ;  /* 0x000000040000795c */ /* 0x000fe20000300000 */
.L_x_29:
[----:B------:R-:W-:Y:S01]  /*29b0*/  SHF.L.U32 R0, R73, 0x1f, RZ ;  /* 0x0000001f49007819 */ /* 0x000fe200000006ff */
[----:B------:R-:W-:Y:S01]  /*29c0*/  UIADD3 UR36, UR36, UR39, URZ ;  /* 0x0000002724247290 */ /* 0x000fe2000fffe03f */
[----:B------:R-:W-:Y:S01]  /*29d0*/  SHF.R.S32.HI R9, RZ, 0x1f, R19 ;  /* 0x0000001fff097819 */ /* 0x000fe20000011413 */
[----:B------:R-:W-:Y:S01]  /*29e0*/  UISETP.GE.U32.AND UP1, UPT, UR39, 0x3, UPT ;  /* 0x000000032700788c */ /* 0x000fe2000bf26070 */
[----:B------:R-:W0:Y:S01]  /*29f0*/  SYNCS.PHASECHK.TRANS64.TRYWAIT P0, [UR43+0x8], R0 ;  /* 0x00000800ff0075a7 */ /* 0x000e22000800016b */
[----:B------:R-:W-:-:S04]  /*2a00*/  UISETP.GT.U32.AND UP0, UPT, UR36, 0x2, UPT ;  /* 0x000000022400788c */ /* 0x000fc8000bf04070 */
[----:B------:R-:W-:-:S04]  /*2a10*/  UISETP.LT.U32.AND UP0, UPT, UR39, 0x3, UP0 ;  /* 0x000000032700788c */ /* 0x000fc80008701070 */
[----:B------:R-:W-:Y:S02]  /*2a20*/  USEL UR6, URZ, 0x1, !UP0 ;  /* 0x000000013f067887 */ /* 0x000fe4000c000000 */
[----:B------:R-:W-:Y:S02]  /*2a30*/  @UP1 UIMAD.WIDE.U32 UR4, UR36, -0x55555555, URZ ;  /* 0xaaaaaaab240418a5 */ /* 0x000fe4000f8e003f */
[----:B------:R-:W-:Y:S02]  /*2a40*/  ULOP3.LUT UR38, UR38, UR6, URZ, 0x3c, !UPT ;  /* 0x0000000626267292 */ /* 0x000fe4000f8e3c3f */
[----:B------:R-:W-:-:S04]  /*2a50*/  @UP1 USHF.R.U32.HI UR4, URZ, 0x1, UR5 ;  /* 0x000000013f041899 */ /* 0x000fc80008011605 */
[----:B------:R-:W-:Y:S01]  /*2a60*/  @UP1 ULOP3.LUT UR38, UR38, 0x1, UR4, 0x78, !UPT ;  /* 0x0000000126261892 */ /* 0x000fe2000f8e7804 */
[----:B0-----:R-:W-:Y:S11]  /*2a70*/  @!P0 BRA `(.L_x_31) ;  /* 0x0000003800c48947 */ /* 0x001ff60003800000 */
.L_x_120:
[----:B------:R-:W-:Y:S01]  /*2a80*/  ULDC.64 UR4, c[0x0][0x5d0] ;  /* 0x0001740000047ab9 */ /* 0x000fe20000000a00 */
[----:B------:R-:W-:Y:S01]  /*2a90*/  ULDC UR6, c[0x0][0x284] ;  /* 0x0000a10000067ab9 */ /* 0x000fe20000000800 */
[----:B0-----:R-:W-:Y:S02]  /*2aa0*/  IMAD R0, R9, UR4, RZ ;  /* 0x0000000409007c24 */ /* 0x001fe4000f8e02ff */
[----:B------:R-:W-:Y:S02]  /*2ab0*/  IMAD.SHL.U32 R12, R18, 0x40, RZ ;  /* 0x00000040120c7824 */ /* 0x000fe400078e00ff */
[C---:B------:R-:W-:Y:S02]  /*2ac0*/  IMAD R3, R19.reuse, UR5, R0 ;  /* 0x0000000513037c24 */ /* 0x040fe4000f8e0200 */
[----:B------:R-:W-:Y:S01]  /*2ad0*/  IMAD.SHL.U32 R0, R22, 0x40, RZ ;  /* 0x0000004016007824 */ /* 0x000fe200078e00ff */
[----:B------:R-:W-:Y:S01]  /*2ae0*/  SHF.R.S32.HI R13, RZ, 0x1f, R12 ;  /* 0x0000001fff0d7819 */ /* 0x000fe2000001140c */
[----:B------:R-:W-:Y:S01]  /*2af0*/  IMAD.WIDE.U32 R4, R19, UR4, R60 ;  /* 0x0000000413047c25 */ /* 0x000fe2000f8e003c */
[----:B------:R-:W-:-:S02]  /*2b00*/  ULDC.64 UR4, c[0x0][0x5c8] ;  /* 0x0001720000047ab9 */ /* 0x000fc40000000a00 */
[----:B------:R-:W-:Y:S01]  /*2b10*/  ISETP.GE.AND P0, PT, R0, UR6, PT ;  /* 0x0000000600007c0c */ /* 0x000fe2000bf06270 */
[----:B------:R-:W-:Y:S01]  /*2b20*/  ULDC UR6, c[0x0][0x288] ;  /* 0x0000a20000067ab9 */ /* 0x000fe20000000800 */
[----:B------:R-:W-:Y:S01]  /*2b30*/  IADD3 R4, P1, R12, R4, RZ ;  /* 0x000000040c047210 */ /* 0x000fe20007f3e0ff */
[----:B------:R-:W-:Y:S01]  /*2b40*/  IMAD.WIDE R20, R22, 0x40, R58 ;  /* 0x0000004016147825 */ /* 0x000fe200078e023a */
[----:B------:R-:W-:Y:S02]  /*2b50*/  ISETP.GE.OR P0, PT, R12, UR6, P0 ;  /* 0x000000060c007c0c */ /* 0x000fe40008706670 */
[----:B------:R-:W-:Y:S01]  /*2b60*/  IADD3.X R5, R13, R5, R3, P1, !PT ;  /* 0x000000050d057210 */ /* 0x000fe20000ffe403 */
[----:B------:R-:W-:-:S04]  /*2b70*/  IMAD R7, R21, UR4, RZ ;  /* 0x0000000415077c24 */ /* 0x000fc8000f8e02ff */
[C---:B------:R-:W-:Y:S02]  /*2b80*/  IMAD R7, R20.reuse, UR5, R7 ;  /* 0x0000000514077c24 */ /* 0x040fe4000f8e0207 */
[----:B------:R-:W-:-:S04]  /*2b90*/  IMAD.WIDE.U32 R70, R20, UR4, R4 ;  /* 0x0000000414467c25 */ /* 0x000fc8000f8e0004 */
[----:B------:R-:W-:Y:S05]  /*2ba0*/  @P0 BRA `(.L_x_32) ;  /* 0x0000002000540947 */ /* 0x000fea0003800000 */
[----:B-----5:R-:W-:Y:S01]  /*2bb0*/  FSETP.NEU.AND P1, PT, R57, RZ, PT ;  /* 0x000000ff3900720b */ /* 0x020fe20003f2d000 */
[----:B------:R-:W-:Y:S01]  /*2bc0*/  IMAD.IADD R22, R65, 0x1, -R12 ;  /* 0x0000000141167824 */ /* 0x000fe200078e0a0c */
[----:B------:R-:W-:Y:S01]  /*2bd0*/  BSSY B0, `(.L_x_32) ;  /* 0x0000212000007945 */ /* 0x000fe20003800000 */
[----:B------:R-:W-:Y:S02]  /*2be0*/  IMAD.IADD R0, R69, 0x1, -R0 ;  /* 0x0000000145007824 */ /* 0x000fe400078e0a00 */
[----:B------:R-:W-:Y:S01]  /*2bf0*/  IMAD.IADD R7, R71, 0x1, R7 ;  /* 0x0000000147077824 */ /* 0x000fe200078e0207 */
[----:B------:R-:W-:-:S04]  /*2c00*/  ISETP.GT.AND P0, PT, R22, RZ, PT ;  /* 0x000000ff1600720c */ /* 0x000fc80003f04270 */
[----:B------:R-:W-:-:S03]  /*2c10*/  ISETP.GT.AND P2, PT, R0, RZ, P0 ;  /* 0x000000ff0000720c */ /* 0x000fc60000744270 */
[----:B------:R-:W-:Y:S10]  /*2c20*/  @!P1 BRA `(.L_x_33) ;  /* 0x0000001400d89947 */ /* 0x000ff40003800000 */
[----:B------:R-:W0:Y:S01]  /*2c30*/  LDC.64 R74, c[0x0][0x5b8] ;  /* 0x00016e00ff4a7b82 */ /* 0x000e220000000a00 */
[----:B------:R-:W-:-:S07]  /*2c40*/  ULDC.64 UR4, c[0x0][0x5c0] ;  /* 0x0001700000047ab9 */ /* 0x000fce0000000a00 */
[----:B------:R-:W1:Y:S08]  /*2c50*/  LDC.64 R76, c[0x0][0x5b0] ;  /* 0x00016c00ff4c7b82 */ /* 0x000e700000000a00 */
[----:B------:R-:W2:Y:S01]  /*2c60*/  LDC.64 R78, c[0x0][0x5a8] ;  /* 0x00016a00ff4e7b82 */ /* 0x000ea20000000a00 */
[-C--:B0-----:R-:W-:Y:S02]  /*2c70*/  IMAD R6, R9, R74.reuse, RZ ;  /* 0x0000004a09067224 */ /* 0x081fe400078e02ff */
[----:B------:R-:W-:-:S04]  /*2c80*/  IMAD.WIDE.U32 R4, R19, R74, R60 ;  /* 0x0000004a13047225 */ /* 0x000fc800078e003c */
[----:B------:R-:W-:Y:S01]  /*2c90*/  IMAD R71, R19, R75, R6 ;  /* 0x0000004b13477224 */ /* 0x000fe200078e0206 */
[----:B------:R-:W-:Y:S01]  /*2ca0*/  IADD3 R8, P1, R12, R4, RZ ;  /* 0x000000040c087210 */ /* 0x000fe20007f3e0ff */
[----:B-1----:R-:W-:-:S03]  /*2cb0*/  IMAD R3, R21, R76, RZ ;  /* 0x0000004c15037224 */ /* 0x002fc600078e02ff */
[----:B------:R-:W-:Y:S01]  /*2cc0*/  IADD3.X R9, R13, R5, R71, P1, !PT ;  /* 0x000000050d097210 */ /* 0x000fe20000ffe447 */
[C---:B------:R-:W-:Y:S02]  /*2cd0*/  IMAD R21, R20.reuse, R77, R3 ;  /* 0x0000004d14157224 */ /* 0x040fe400078e0203 */
[----:B------:R-:W-:-:S04]  /*2ce0*/  IMAD.WIDE.U32 R4, R20, R76, R8 ;  /* 0x0000004c14047225 */ /* 0x000fc800078e0008 */
[----:B------:R-:W-:Y:S01]  /*2cf0*/  IMAD.IADD R3, R5, 0x1, R21 ;  /* 0x0000000105037824 */ /* 0x000fe200078e0215 */
[----:B--2---:R-:W-:-:S04]  /*2d00*/  LEA R10, P1, R4, R78, 0x2 ;  /* 0x0000004e040a7211 */ /* 0x004fc800078210ff */
[----:B------:R-:W-:-:S05]  /*2d10*/  LEA.HI.X R11, R4, R79, R3, 0x2, P1 ;  /* 0x0000004f040b7211 */ /* 0x000fca00008f1403 */
[----:B------:R0:W2:Y:S01]  /*2d20*/  @P2 LDG.E.LTC128B R3, desc[UR48][R10.64] ;  /* 0x000000300a032981 */ /* 0x0000a2000c1e1920 */
[----:B------:R-:W-:Y:S01]  /*2d30*/  IMAD.WIDE.U32 R4, R20, R76, R12 ;  /* 0x0000004c14047225 */ /* 0x000fe200078e000c */
[----:B------:R-:W-:Y:S01]  /*2d40*/  LEA R6, P3, R70, UR4, 0x2 ;  /* 0x0000000446067c11 */ /* 0x000fe2000f8610ff */
[----:B------:R-:W-:Y:S01]  /*2d50*/  BSSY B1, `(.L_x_34) ;  /* 0x0000014000017945 */ /* 0x000fe20003800000 */
[----:B------:R-:W-:Y:S02]  /*2d60*/  IADD3 R14, P1, R60, R4, RZ ;  /* 0x000000043c0e7210 */ /* 0x000fe40007f3e0ff */
[----:B------:R-:W-:Y:S02]  /*2d70*/  LEA.HI.X R7, R70, UR5, R7, 0x2, P3 ;  /* 0x0000000546077c11 */ /* 0x000fe400098f1407 */
[----:B------:R-:W-:Y:S01]  /*2d80*/  IADD3.X R15, R61, R21, R5, P1, !PT ;  /* 0x000000153d0f7210 */ /* 0x000fe20000ffe405 */
[----:B0-----:R-:W-:Y:S01]  /*2d90*/  IMAD.SHL.U32 R10, R76, 0x8, RZ ;  /* 0x000000084c0a7824 */ /* 0x001fe200078e00ff */
[----:B------:R-:W-:-:S02]  /*2da0*/  ISETP.GT.AND P1, PT, R22, 0x1, PT ;  /* 0x000000011600780c */ /* 0x000fc40003f24270 */
[----:B------:R-:W-:Y:S01]  /*2db0*/  SHF.L.U64.HI R11, R76, 0x3, R77 ;  /* 0x000000034c0b7819 */ /* 0x000fe2000001024d */
[----:B------:R-:W-:Y:S01]  /*2dc0*/  IMAD.WIDE.U32 R14, R19, R74, R14 ;  /* 0x0000004a130e7225 */ /* 0x000fe200078e000e */
[----:B------:R-:W-:-:S03]  /*2dd0*/  ISETP.GT.AND P3, PT, R0, RZ, P1 ;  /* 0x000000ff0000720c */ /* 0x000fc60000f64270 */
[----:B------:R-:W-:Y:S01]  /*2de0*/  IMAD.WIDE.U32 R10, R20, R76, R10 ;  /* 0x0000004c140a7225 */ /* 0x000fe200078e000a */
[----:B--2---:R-:W-:-:S05]  /*2df0*/  LOP3.LUT R4, R3, 0xffffe000, RZ, 0xc0, !PT ;  /* 0xffffe00003047812 */ /* 0x004fca00078ec0ff */
[----:B------:R-:W-:Y:S01]  /*2e00*/  FMUL R5, R4, R57 ;  /* 0x0000003904057220 */ /* 0x000fe20000400000 */
[----:B------:R-:W-:-:S03]  /*2e10*/  LEA R4, P4, R14, R78, 0x2 ;  /* 0x0000004e0e047211 */ /* 0x000fc600078810ff */
[----:B------:R-:W-:Y:S01]  /*2e20*/  FFMA R75, R24, R56, R5 ;  /* 0x00000038184b7223 */ /* 0x000fe20000000005 */
[----:B------:R-:W-:-:S04]  /*2e30*/  IMAD.IADD R5, R71, 0x1, R15 ;  /* 0x0000000147057824 */ /* 0x000fc800078e020f */
[----:B------:R-:W-:Y:S02]  /*2e40*/  F2FP.TF32.F32.PACK_B R75, R75 ;  /* 0x0000004bff4b723e */ /* 0x000fe400024050ff */
[----:B------:R-:W-:-:S03]  /*2e50*/  LEA.HI.X R5, R14, R79, R5, 0x2, P4 ;  /* 0x0000004f0e057211 */ /* 0x000fc600020f1405 */
[----:B------:R0:W-:Y:S01]  /*2e60*/  @P2 STG.E desc[UR48][R6.64], R75 ;  /* 0x0000004b06002986 */ /* 0x0001e2000c101930 */
[----:B------:R-:W-:Y:S05]  /*2e70*/  @!P3 BRA `(.L_x_35) ;  /* 0x000000000004b947 */ /* 0x000fea0003800000 */
[----:B------:R1:W5:Y:S02]  /*2e80*/  LDG.E.LTC128B R3, desc[UR48][R4.64+0x4] ;  /* 0x0000043004037981 */ /* 0x000364000c1e1920 */
.L_x_35:
[----:B------:R-:W-:Y:S05]  /*2e90*/  BSYNC B1 ;  /* 0x0000000000017941 */ /* 0x000fea0003800000 */
.L_x_34:
[----:B-----5:R-:W-:Y:S01]  /*2ea0*/  LOP3.LUT R14, R3, 0xffffe000, RZ, 0xc0, !PT ;  /* 0xffffe000030e7812 */ /* 0x020fe200078ec0ff */
[----:B------:R-:W-:Y:S01]  /*2eb0*/  IMAD.IADD R21, R21, 0x1, R11 ;  /* 0x0000000115157824 */ /* 0x000fe200078e020b */
[----:B------:R-:W-:Y:S01]  /*2ec0*/  IADD3 R8, P2, R8, R10, RZ ;  /* 0x0000000a08087210 */ /* 0x000fe20007f5e0ff */
[----:B------:R-:W-:Y:S01]  /*2ed0*/  IMAD.MOV.U32 R18, RZ, RZ, R3 ;  /* 0x000000ffff127224 */ /* 0x000fe200078e0003 */
[----:B------:R-:W-:Y:S01]  /*2ee0*/  ISETP.GT.AND P0, PT, R0, 0x8, P0 ;  /* 0x000000080000780c */ /* 0x000fe20000704270 */
[----:B------:R-:W-:Y:S02]  /*2ef0*/  FMUL R14, R14, R57 ;  /* 0x000000390e0e7220 */ /* 0x000fe40000400000 */
[----:B------:R-:W-:Y:S02]  /*2f00*/  IMAD.X R9, R21, 0x1, R9, P2 ;  /* 0x0000000115097824 */ /* 0x000fe400010e0609 */
[----:B------:R-:W-:Y:S01]  /*2f10*/  FFMA R25, R25, R56, R14 ;  /* 0x0000003819197223 */ /* 0x000fe2000000000e */
[----:B------:R-:W-:-:S04]  /*2f20*/  LEA R14, P2, R8, R78, 0x2 ;  /* 0x0000004e080e7211 */ /* 0x000fc800078410ff */
[----:B------:R-:W-:Y:S02]  /*2f30*/  F2FP.TF32.F32.PACK_B R25, R25 ;  /* 0x00000019ff19723e */ /* 0x000fe400024050ff */
[----:B------:R-:W-:-:S03]  /*2f40*/  LEA.HI.X R15, R8, R79, R9, 0x2, P2 ;  /* 0x0000004f080f7211 */ /* 0x000fc600010f1409 */
[----:B------:R2:W-:Y:S04]  /*2f50*/  @P3 STG.E desc[UR48][R6.64+0x4], R25 ;  /* 0x0000041906003986 */ /* 0x0005e8000c101930 */
[----:B------:R-:W3:Y:S01]  /*2f60*/  @P0 LDG.E.LTC128B R18, desc[UR48][R14.64] ;  /* 0x000000300e120981 */ /* 0x000ee2000c1e1920 */
[----:B------:R-:W-:Y:S01]  /*2f70*/  IADD3 R12, P2, P3, R60, R10, R12 ;  /* 0x0000000a3c0c7210 */ /* 0x000fe20007b5e00c */
[----:B------:R-:W-:Y:S01]  /*2f80*/  BSSY B1, `(.L_x_36) ;  /* 0x0000011000017945 */ /* 0x000fe20003800000 */
[C---:B------:R-:W-:Y:S02]  /*2f90*/  SHF.L.U64.HI R9, R62.reuse, 0x2, R63 ;  /* 0x000000023e097819 */ /* 0x040fe4000001023f */
[----:B------:R-:W-:Y:S02]  /*2fa0*/  IADD3.X R13, R61, R21, R13, P2, P3 ;  /* 0x000000153d0d7210 */ /* 0x000fe400017e640d */
[----:B------:R-:W-:-:S02]  /*2fb0*/  LEA R10, P2, R62, R6, 0x2 ;  /* 0x000000063e0a7211 */ /* 0x000fc400078410ff */
[----:B------:R-:W-:Y:S01]  /*2fc0*/  ISETP.GT.AND P1, PT, R0, 0x8, P1 ;  /* 0x000000080000780c */ /* 0x000fe20000f24270 */
[----:B------:R-:W-:-:S04]  /*2fd0*/  IMAD.WIDE.U32 R12, R19, R74, R12 ;  /* 0x0000004a130c7225 */ /* 0x000fc800078e000c */
[----:B------:R-:W-:Y:S01]  /*2fe0*/  IMAD.X R11, R9, 0x1, R7, P2 ;  /* 0x00000001090b7824 */ /* 0x000fe200010e0607 */
[----:B---3--:R-:W-:-:S05]  /*2ff0*/  LOP3.LUT R8, R18, 0xffffe000, RZ, 0xc0, !PT ;  /* 0xffffe00012087812 */ /* 0x008fca00078ec0ff */
        /* <DEDUP_REMOVED lines=9> */
.L_x_37:
[----:B------:R-:W-:Y:S05]  /*3090*/  BSYNC B1 ;  /* 0x0000000000017941 */ /* 0x000fea0003800000 */
.L_x_36:
[----:B-----5:R-:W-:Y:S01]  /*30a0*/  LOP3.LUT R12, R18, 0xffffe000, RZ, 0xc0, !PT ;  /* 0xffffe000120c7812 */ /* 0x020fe200078ec0ff */
[----:B------:R-:W-:Y:S01]  /*30b0*/  BSSY B1, `(.L_x_38) ;  /* 0x0000009000017945 */ /* 0x000fe20003800000 */
[----:B------:R-:W-:-:S03]  /*30c0*/  ISETP.GT.AND P0, PT, R22, 0x8, PT ;  /* 0x000000081600780c */ /* 0x000fc60003f04270 */
[----:B------:R-:W-:Y:S01]  /*30d0*/  FMUL R12, R12, R57 ;  /* 0x000000390c0c7220 */ /* 0x000fe20000400000 */
[----:B------:R-:W-:-:S03]  /*30e0*/  ISETP.GT.AND P2, PT, R0, RZ, P0 ;  /* 0x000000ff0000720c */ /* 0x000fc60000744270 */
[----:B------:R-:W-:-:S05]  /*30f0*/  FFMA R27, R27, R56, R12 ;  /* 0x000000381b1b7223 */ /* 0x000fca000000000c */
[----:B------:R-:W-:-:S05]  /*3100*/  F2FP.TF32.F32.PACK_B R27, R27 ;  /* 0x0000001bff1b723e */ /* 0x000fca00024050ff */
[----:B------:R4:W-:Y:S01]  /*3110*/  @P1 STG.E desc[UR48][R10.64+0x4], R27 ;  /* 0x0000041b0a001986 */ /* 0x0009e2000c101930 */
[----:B------:R-:W-:Y:S05]  /*3120*/  @!P2 BRA `(.L_x_39) ;  /* 0x000000000004a947 */ /* 0x000fea0003800000 */
[----:B------:R0:W5:Y:S02]  /*3130*/  LDG.E.LTC128B R18, desc[UR48][R4.64+0x20] ;  /* 0x0000203004127981 */ /* 0x000164000c1e1920 */
.L_x_39:
[----:B------:R-:W-:Y:S05]  /*3140*/  BSYNC B1 ;  /* 0x0000000000017941 */ /* 0x000fea0003800000 */
.L_x_38:
        /* <DEDUP_REMOVED lines=10> */
.L_x_41:
[----:B------:R-:W-:Y:S05]  /*31f0*/  BSYNC B1 ;  /* 0x0000000000017941 */ /* 0x000fea0003800000 */
.L_x_40:
[----:B-----5:R-:W-:Y:S01]  /*3200*/  LOP3.LUT R12, R18, 0xffffe000, RZ, 0xc0, !PT ;  /* 0xffffe000120c7812 */ /* 0x020fe200078ec0ff */
[----:B------:R-:W-:Y:S01]  /*3210*/  BSSY B1, `(.L_x_42) ;  /* 0x0000008000017945 */ /* 0x000fe20003800000 */
[----:B------:R-:W-:-:S03]  /*3220*/  ISETP.GT.AND P0, PT, R0, 0x8, P0 ;  /* 0x000000080000780c */ /* 0x000fc60000704270 */
[----:B------:R-:W-:-:S04]  /*3230*/  FMUL R12, R12, R57 ;  /* 0x000000390c0c7220 */ /* 0x000fc80000400000 */
[----:B------:R-:W-:-:S05]  /*3240*/  FFMA R29, R29, R56, R12 ;  /* 0x000000381d1d7223 */ /* 0x000fca000000000c */
[----:B------:R-:W-:-:S05]  /*3250*/  F2FP.TF32.F32.PACK_B R29, R29 ;  /* 0x0000001dff1d723e */ /* 0x000fca00024050ff */
[----:B------:R0:W-:Y:S01]  /*3260*/  @P3 STG.E desc[UR48][R6.64+0x24], R29 ;  /* 0x0000241d06003986 */ /* 0x0001e2000c101930 */
[----:B------:R-:W-:Y:S05]  /*3270*/  @!P0 BRA `(.L_x_43) ;  /* 0x0000000000048947 */ /* 0x000fea0003800000 */
[----:B------:R0:W5:Y:S02]  /*3280*/  LDG.E.LTC128B R18, desc[UR48][R8.64+0x20] ;  /* 0x0000203008127981 */ /* 0x000164000c1e1920 */
.L_x_43:
[----:B------:R-:W-:Y:S05]  /*3290*/  BSYNC B1 ;  /* 0x0000000000017941 */ /* 0x000fea0003800000 */
.L_x_42:
[----:B-----5:R-:W-:Y:S01]  /*32a0*/  LOP3.LUT R12, R18, 0xffffe000, RZ, 0xc0, !PT ;  /* 0xffffe000120c7812 */ /* 0x020fe200078ec0ff */
[----:B------:R-:W-:Y:S01]  /*32b0*/  BSSY B1, `(.L_x_44) ;  /* 0x0000008000017945 */ /* 0x000fe20003800000 */
[----:B------:R-:W-:-:S03]  /*32c0*/  ISETP.GT.AND P1, PT, R0, 0x8, P1 ;  /* 0x000000080000780c */ /* 0x000fc60000f24270 */
[----:B0-----:R-:W-:-:S04]  /*32d0*/  FMUL R3, R12, R57 ;  /* 0x000000390c037220 */ /* 0x001fc80000400000 */
[----:B------:R-:W-:-:S05]  /*32e0*/  FFMA R3, R30, R56, R3 ;  /* 0x000000381e037223 */ /* 0x000fca0000000003 */
[----:B------:R-:W-:-:S05]  /*32f0*/  F2FP.TF32.F32.PACK_B R3, R3 ;  /* 0x00000003ff03723e */ /* 0x000fca00024050ff */
[----:B------:R0:W-:Y:S01]  /*3300*/  @P0 STG.E desc[UR48][R10.64+0x20], R3 ;  /* 0x000020030a000986 */ /* 0x0001e2000c101930 */
[----:B------:R-:W-:Y:S05]  /*3310*/  @!P1 BRA `(.L_x_45) ;  /* 0x0000000000049947 */ /* 0x000fea0003800000 */
[----:B------:R0:W5:Y:S02]  /*3320*/  LDG.E.LTC128B R18, desc[UR48][R8.64+0x24] ;  /* 0x0000243008127981 */ /* 0x000164000c1e1920 */
.L_x_45:
[----:B------:R-:W-:Y:S05]  /*3330*/  BSYNC B1 ;  /* 0x0000000000017941 */ /* 0x000fea0003800000 */
.L_x_44:
        /* <DEDUP_REMOVED lines=10> */
.L_x_47:
[----:B------:R-:W-:Y:S05]  /*33e0*/  BSYNC B1 ;  /* 0x0000000000017941 */ /* 0x000fea0003800000 */
.L_x_46:
[----:B-----5:R-:W-:Y:S01]  /*33f0*/  LOP3.LUT R12, R18, 0xffffe000, RZ, 0xc0, !PT ;  /* 0xffffe000120c7812 */ /* 0x020fe200078ec0ff */
[----:B------:R-:W-:Y:S01]  /*3400*/  BSSY B1, `(.L_x_48) ;  /* 0x0000009000017945 */ /* 0x000fe20003800000 */
[----:B------:R-:W-:-:S03]  /*3410*/  ISETP.GT.AND P1, PT, R22, 0x11, PT ;  /* 0x000000111600780c */ /* 0x000fc60003f24270 */
[----:B0-----:R-:W-:Y:S01]  /*3420*/  FMUL R3, R12, R57 ;  /* 0x000000390c037220 */ /* 0x001fe20000400000 */
[----:B------:R-:W-:-:S03]  /*3430*/  ISETP.GT.AND P3, PT, R0, RZ, P1 ;  /* 0x000000ff0000720c */ /* 0x000fc60000f64270 */
[----:B------:R-:W-:-:S05]  /*3440*/  FFMA R3, R32, R56, R3 ;  /* 0x0000003820037223 */ /* 0x000fca0000000003 */
[----:B------:R-:W-:-:S05]  /*3450*/  F2FP.TF32.F32.PACK_B R3, R3 ;  /* 0x00000003ff03723e */ /* 0x000fca00024050ff */
[----:B------:R0:W-:Y:S01]  /*3460*/  @P2 STG.E desc[UR48][R6.64+0x40], R3 ;  /* 0x0000400306002986 */ /* 0x0001e2000c101930 */
[----:B------:R-:W-:Y:S05]  /*3470*/  @!P3 BRA `(.L_x_49) ;  /* 0x000000000004b947 */ /* 0x000fea0003800000 */
[----:B------:R0:W5:Y:S02]  /*3480*/  LDG.E.LTC128B R18, desc[UR48][R4.64+0x44] ;  /* 0x0000443004127981 */ /* 0x000164000c1e1920 */
.L_x_49:
[----:B------:R-:W-:Y:S05]  /*3490*/  BSYNC B1 ;  /* 0x0000000000017941 */ /* 0x000fea0003800000 */
.L_x_48:
        /* <DEDUP_REMOVED lines=9> */
.L_x_51:
[----:B------:R-:W-:Y:S05]  /*3530*/  BSYNC B1 ;  /* 0x0000000000017941 */ /* 0x000fea0003800000 */
.L_x_50:
        /* <DEDUP_REMOVED lines=9> */
.L_x_53:
[----:B------:R-:W-:Y:S05]  /*35d0*/  BSYNC B1 ;  /* 0x0000000000017941 */ /* 0x000fea0003800000 */
.L_x_52:
        /* <DEDUP_REMOVED lines=10> */
.L_x_55:
[----:B------:R-:W-:Y:S05]  /*3680*/  BSYNC B1 ;  /* 0x0000000000017941 */ /* 0x000fea0003800000 */
.L_x_54:
        /* <DEDUP_REMOVED lines=10> */
.L_x_57:
[----:B------:R-:W-:Y:S05]  /*3730*/  BSYNC B1 ;  /* 0x0000000000017941 */ /* 0x000fea0003800000 */
.L_x_56:
        /* <DEDUP_REMOVED lines=9> */
.L_x_59:
[----:B------:R-:W-:Y:S05]  /*37d0*/  BSYNC B1 ;  /* 0x0000000000017941 */ /* 0x000fea0003800000 */
.L_x_58:
        /* <DEDUP_REMOVED lines=9> */
.L_x_61:
[----:B------:R-:W-:Y:S05]  /*3870*/  BSYNC B1 ;  /* 0x0000000000017941 */ /* 0x000fea0003800000 */
.L_x_60:
        /* <DEDUP_REMOVED lines=10> */
.L_x_63:
[----:B------:R-:W-:Y:S05]  /*3920*/  BSYNC B1 ;  /* 0x0000000000017941 */ /* 0x000fea0003800000 */
.L_x_62:
        /* <DEDUP_REMOVED lines=10> */
.L_x_65:
[----:B------:R-:W-:Y:S05]  /*39d0*/  BSYNC B1 ;  /* 0x0000000000017941 */ /* 0x000fea0003800000 */
.L_x_64:
        /* <DEDUP_REMOVED lines=9> */
.L_x_67:
[----:B------:R-:W-:Y:S05]  /*3a70*/  BSYNC B1 ;  /* 0x0000000000017941 */ /* 0x000fea0003800000 */
.L_x_66:
        /* <DEDUP_REMOVED lines=9> */
.L_x_69:
[----:B------:R-:W-:Y:S05]  /*3b10*/  BSYNC B1 ;  /* 0x0000000000017941 */ /* 0x000fea0003800000 */
.L_x_68:
        /* <DEDUP_REMOVED lines=10> */
.L_x_71:
[----:B------:R-:W-:Y:S05]  /*3bc0*/  BSYNC B1 ;  /* 0x0000000000017941 */ /* 0x000fea0003800000 */
.L_x_70:
        /* <DEDUP_REMOVED lines=10> */
.L_x_73:
[----:B------:R-:W-:Y:S05]  /*3c70*/  BSYNC B1 ;  /* 0x0000000000017941 */ /* 0x000fea0003800000 */
.L_x_72:
        /* <DEDUP_REMOVED lines=9> */
.L_x_75:
[----:B------:R-:W-:Y:S05]  /*3d10*/  BSYNC B1 ;  /* 0x0000000000017941 */ /* 0x000fea0003800000 */
.L_x_74:
        /* <DEDUP_REMOVED lines=9> */
.L_x_77:
[----:B------:R-:W-:Y:S05]  /*3db0*/  BSYNC B1 ;  /* 0x0000000000017941 */ /* 0x000fea0003800000 */
.L_x_76:
        /* <DEDUP_REMOVED lines=10> */
.L_x_79:
[----:B------:R-:W-:Y:S05]  /*3e60*/  BSYNC B1 ;  /* 0x0000000000017941 */ /* 0x000fea0003800000 */
.L_x_78:
        /* <DEDUP_REMOVED lines=10> */
.L_x_81:
[----:B------:R-:W-:Y:S05]  /*3f10*/  BSYNC B1 ;  /* 0x0000000000017941 */ /* 0x000fea0003800000 */
.L_x_80:
        /* <DEDUP_REMOVED lines=9> */
.L_x_83:
[----:B------:R-:W-:Y:S05]  /*3fb0*/  BSYNC B1 ;  /* 0x0000000000017941 */ /* 0x000fea0003800000 */
.L_x_82:
        /* <DEDUP_REMOVED lines=9> */
.L_x_85:
[----:B------:R-:W-:Y:S05]  /*4050*/  BSYNC B1 ;  /* 0x0000000000017941 */ /* 0x000fea0003800000 */
.L_x_84:
        /* <DEDUP_REMOVED lines=10> */
.L_x_87:
[----:B------:R-:W-:Y:S05]  /*4100*/  BSYNC B1 ;  /* 0x0000000000017941 */ /* 0x000fea0003800000 */
.L_x_86:
        /* <DEDUP_REMOVED lines=10> */
.L_x_89:
[----:B------:R-:W-:Y:S05]  /*41b0*/  BSYNC B1 ;  /* 0x0000000000017941 */ /* 0x000fea0003800000 */
.L_x_88:
[----:B01---5:R-:W-:Y:S01]  /*41c0*/  LOP3.LUT R4, R18, 0xffffe000, RZ, 0xc0, !PT ;  /* 0xffffe00012047812 */ /* 0x023fe200078ec0ff */
        /* <DEDUP_REMOVED lines=8> */
.L_x_91:
[----:B------:R-:W-:Y:S05]  /*4250*/  BSYNC B1 ;  /* 0x0000000000017941 */ /* 0x000fea0003800000 */
.L_x_90:
[----:B-----5:R-:W-:Y:S01]  /*4260*/  LOP3.LUT R4, R18, 0xffffe000, RZ, 0xc0, !PT ;  /* 0xffffe00012047812 */ /* 0x020fe200078ec0ff */
[----:B------:R-:W-:Y:S01]  /*4270*/  @P0 IMAD.MOV.U32 R5, RZ, RZ, R11 ;  /* 0x000000ffff050224 */ /* 0x000fe200078e000b */
[----:B------:R-:W-:Y:S01]  /*4280*/  ISETP.GT.AND P1, PT, R0, 0x8, P1 ;  /* 0x000000080000780c */ /* 0x000fe20000f24270 */
[----:B------:R-:W-:Y:S02]  /*4290*/  BSSY B1, `(.L_x_92) ;  /* 0x0000008000017945 */ /* 0x000fe40003800000 */
[----:B------:R-:W-:Y:S01]  /*42a0*/  FMUL R3, R4, R57 ;  /* 0x0000003904037220 */ /* 0x000fe20000400000 */
[----:B------:R-:W-:-:S03]  /*42b0*/  @P0 IMAD.MOV.U32 R4, RZ, RZ, R10 ;  /* 0x000000ffff040224 */ /* 0x000fc600078e000a */
[----:B------:R-:W-:-:S05]  /*42c0*/  FFMA R3, R54, R56, R3 ;  /* 0x0000003836037223 */ /* 0x000fca0000000003 */
[----:B------:R-:W-:-:S05]  /*42d0*/  F2FP.TF32.F32.PACK_B R3, R3 ;  /* 0x00000003ff03723e */ /* 0x000fca00024050ff */
[----:B------:R0:W-:Y:S01]  /*42e0*/  @P0 STG.E desc[UR48][R4.64+0xe0], R3 ;  /* 0x0000e00304000986 */ /* 0x0001e2000c101930 */
[----:B------:R-:W-:Y:S05]  /*42f0*/  @!P1 BRA `(.L_x_93) ;  /* 0x0000000000049947 */ /* 0x000fea0003800000 */
[----:B------:R0:W5:Y:S02]  /*4300*/  LDG.E.LTC128B R18, desc[UR48][R8.64+0xe4] ;  /* 0x0000e43008127981 */ /* 0x000164000c1e1920 */
.L_x_93:
[----:B------:R-:W-:Y:S05]  /*4310*/  BSYNC B1 ;  /* 0x0000000000017941 */ /* 0x000fea0003800000 */
.L_x_92:
[----:B------:R-:W-:Y:S05]  /*4320*/  @!P1 BRA `(.L_x_94) ;  /* 0x0000000800709947 */ /* 0x000fea0003800000 */
[----:B-----5:R-:W-:-:S05]  /*4330*/  LOP3.LUT R18, R18, 0xffffe000, RZ, 0xc0, !PT ;  /* 0xffffe00012127812 */ /* 0x020fca00078ec0ff */
[----:B------:R-:W-:-:S04]  /*4340*/  FMUL R18, R18, R57 ;  /* 0x0000003912127220 */ /* 0x000fc80000400000 */
[----:B------:R-:W-:-:S05]  /*4350*/  FFMA R55, R55, R56, R18 ;  /* 0x0000003837377223 */ /* 0x000fca0000000012 */
[----:B------:R-:W-:-:S05]  /*4360*/  F2FP.TF32.F32.PACK_B R55, R55 ;  /* 0x00000037ff37723e */ /* 0x000fca00024050ff */
[----:B------:R0:W-:Y:S01]  /*4370*/  STG.E desc[UR48][R10.64+0xe4], R55 ;  /* 0x0000e4370a007986 */ /* 0x0001e2000c101930 */
[----:B------:R-:W-:Y:S05]  /*4380*/  BRA `(.L_x_94) ;  /* 0x0000000800587947 */ /* 0x000fea0003800000 */
.L_x_33:
[----:B------:R-:W-:Y:S01]  /*4390*/  ISETP.GT.AND P4, PT, R22, 0x1, PT ;  /* 0x000000011600780c */ /* 0x000fe20003f84270 */
[----:B------:R-:W-:Y:S01]  /*43a0*/  ULDC.64 UR4, c[0x0][0x5c0] ;  /* 0x0001700000047ab9 */ /* 0x000fe20000000a00 */
[-C--:B------:R-:W-:Y:S01]  /*43b0*/  FMUL R3, R24, R56.reuse ;  /* 0x0000003818037220 */ /* 0x080fe20000400000 */
[----:B------:R-:W-:Y:S01]  /*43c0*/  LEA R4, P3, R70, UR4, 0x2 ;  /* 0x0000000446047c11 */ /* 0x000fe2000f8610ff */
[-C--:B------:R-:W-:Y:S01]  /*43d0*/  FMUL R25, R25, R56.reuse ;  /* 0x0000003819197220 */ /* 0x080fe20000400000 */
[----:B------:R-:W-:Y:S01]  /*43e0*/  ISETP.GT.AND P1, PT, R0, RZ, P4 ;  /* 0x000000ff0000720c */ /* 0x000fe20002724270 */
[-C--:B------:R-:W-:Y:S01]  /*43f0*/  FMUL R9, R26, R56.reuse ;  /* 0x000000381a097220 */ /* 0x080fe20000400000 */
[----:B------:R-:W-:Y:S01]  /*4400*/  LEA.HI.X R5, R70, UR5, R7, 0x2, P3 ;  /* 0x0000000546057c11 */ /* 0x000fe200098f1407 */
[-C--:B------:R-:W-:Y:S01]  /*4410*/  FMUL R27, R27, R56.reuse ;  /* 0x000000381b1b7220 */ /* 0x080fe20000400000 */
[----:B------:R-:W-:Y:S01]  /*4420*/  F2FP.TF32.F32.PACK_B R3, R3 ;  /* 0x00000003ff03723e */ /* 0x000fe200024050ff */
[-C--:B------:R-:W-:Y:S01]  /*4430*/  FMUL R29, R29, R56.reuse ;  /* 0x000000381d1d7220 */ /* 0x080fe20000400000 */
[----:B------:R-:W-:Y:S01]  /*4440*/  F2FP.TF32.F32.PACK_B R25, R25 ;  /* 0x00000019ff19723e */ /* 0x000fe200024050ff */
[----:B------:R-:W-:Y:S01]  /*4450*/  FMUL R31, R31, R56 ;  /* 0x000000381f1f7220 */ /* 0x000fe20000400000 */
[C---:B------:R-:W-:Y:S01]  /*4460*/  SHF.L.U64.HI R7, R62.reuse, 0x2, R63 ;  /* 0x000000023e077819 */ /* 0x040fe2000001023f */
[----:B------:R0:W-:Y:S01]  /*4470*/  @P2 STG.E desc[UR48][R4.64], R3 ;  /* 0x0000000304002986 */ /* 0x0001e2000c101930 */
[----:B------:R-:W-:Y:S01]  /*4480*/  LEA R6, P3, R62, R4, 0x2 ;  /* 0x000000043e067211 */ /* 0x000fe200078610ff */
[-C--:B------:R-:W-:Y:S01]  /*4490*/  FMUL R11, R32, R56.reuse ;  /* 0x00000038200b7220 */ /* 0x080fe20000400000 */
[C---:B------:R-:W-:Y:S01]  /*44a0*/  ISETP.GT.AND P2, PT, R22.reuse, 0x8, PT ;  /* 0x000000081600780c */ /* 0x040fe20003f44270 */
[----:B------:R-:W-:Y:S01]  /*44b0*/  @P1 STG.E desc[UR48][R4.64+0x4], R25 ;  /* 0x0000041904001986 */ /* 0x000fe2000c101930 */
[----:B------:R-:W-:Y:S01]  /*44c0*/  ISETP.GT.AND P1, PT, R22, 0x9, PT ;  /* 0x000000091600780c */ /* 0x000fe20003f24270 */
[----:B------:R-:W-:Y:S01]  /*44d0*/  IMAD.X R7, R7, 0x1, R5, P3 ;  /* 0x0000000107077824 */ /* 0x000fe200018e0605 */
[C---:B------:R-:W-:Y:S01]  /*44e0*/  ISETP.GT.AND P0, PT, R0.reuse, 0x8, P0 ;  /* 0x000000080000780c */ /* 0x040fe20000704270 */
[-C--:B------:R-:W-:Y:S01]  /*44f0*/  FMUL R33, R33, R56.reuse ;  /* 0x0000003821217220 */ /* 0x080fe20000400000 */
[C---:B------:R-:W-:Y:S01]  /*4500*/  ISETP.GT.AND P4, PT, R0.reuse, 0x8, P4 ;  /* 0x000000080000780c */ /* 0x040fe20002784270 */
[-C--:B------:R-:W-:Y:S01]  /*4510*/  FMUL R35, R35, R56.reuse ;  /* 0x0000003823237220 */ /* 0x080fe20000400000 */
[----:B------:R-:W-:Y:S01]  /*4520*/  ISETP.GT.AND P5, PT, R0, RZ, P2 ;  /* 0x000000ff0000720c */ /* 0x000fe200017a4270 */
[-C--:B0-----:R-:W-:Y:S01]  /*4530*/  FMUL R3, R28, R56.reuse ;  /* 0x000000381c037220 */ /* 0x081fe20000400000 */
[----:B------:R-:W-:Y:S01]  /*4540*/  ISETP.GT.AND P3, PT, R0, RZ, P1 ;  /* 0x000000ff0000720c */ /* 0x000fe20000f64270 */
[-C--:B------:R-:W-:Y:S01]  /*4550*/  FMUL R37, R37, R56.reuse ;  /* 0x0000003825257220 */ /* 0x080fe20000400000 */
[----:B------:R-:W-:Y:S01]  /*4560*/  F2FP.TF32.F32.PACK_B R9, R9 ;  /* 0x00000009ff09723e */ /* 0x000fe200024050ff */
[-C--:B------:R-:W-:Y:S01]  /*4570*/  FMUL R39, R39, R56.reuse ;  /* 0x0000003827277220 */ /* 0x080fe20000400000 */
[----:B------:R-:W-:Y:S01]  /*4580*/  F2FP.TF32.F32.PACK_B R27, R27 ;  /* 0x0000001bff1b723e */ /* 0x000fe200024050ff */
[-C--:B------:R-:W-:Y:S01]  /*4590*/  FMUL R41, R41, R56.reuse ;  /* 0x0000003829297220 */ /* 0x080fe20000400000 */
[----:B------:R-:W-:Y:S01]  /*45a0*/  F2FP.TF32.F32.PACK_B R3, R3 ;  /* 0x00000003ff03723e */ /* 0x000fe200024050ff */
[----:B------:R0:W-:Y:S01]  /*45b0*/  @P0 STG.E desc[UR48][R6.64], R9 ;  /* 0x0000000906000986 */ /* 0x0001e2000c101930 */
[----:B------:R-:W-:Y:S01]  /*45c0*/  F2FP.TF32.F32.PACK_B R29, R29 ;  /* 0x0000001dff1d723e */ /* 0x000fe200024050ff */
[-C--:B------:R-:W-:Y:S01]  /*45d0*/  FMUL R43, R43, R56.reuse ;  /* 0x000000382b2b7220 */ /* 0x080fe20000400000 */
[----:B------:R-:W-:Y:S01]  /*45e0*/  ISETP.GT.AND P0, PT, R22, 0x10, PT ;  /* 0x000000101600780c */ /* 0x000fe20003f04270 */
[----:B------:R-:W-:Y:S01]  /*45f0*/  @P4 STG.E desc[UR48][R6.64+0x4], R27 ;  /* 0x0000041b06004986 */ /* 0x000fe2000c101930 */
[C---:B------:R-:W-:Y:S01]  /*4600*/  ISETP.GT.AND P2, PT, R0.reuse, 0x8, P2 ;  /* 0x000000080000780c */ /* 0x040fe20001744270 */
[-C--:B------:R-:W-:Y:S01]  /*4610*/  FMUL R45, R45, R56.reuse ;  /* 0x000000382d2d7220 */ /* 0x080fe20000400000 */
[C---:B------:R-:W-:Y:S01]  /*4620*/  ISETP.GT.AND P1, PT, R0.reuse, 0x8, P1 ;  /* 0x000000080000780c */ /* 0x040fe20000f24270 */
[----:B------:R1:W-:Y:S01]  /*4630*/  @P5 STG.E desc[UR48][R4.64+0x20], R3 ;  /* 0x0000200304005986 */ /* 0x0003e2000c101930 */
[----:B------:R-:W-:Y:S01]  /*4640*/  ISETP.GT.AND P5, PT, R0, RZ, P0 ;  /* 0x000000ff0000720c */ /* 0x000fe200007a4270 */
[-C--:B------:R-:W-:Y:S01]  /*4650*/  FMUL R47, R47, R56.reuse ;  /* 0x000000382f2f7220 */ /* 0x080fe20000400000 */
[----:B------:R-:W-:Y:S01]  /*4660*/  F2FP.TF32.F32.PACK_B R31, R31 ;  /* 0x0000001fff1f723e */ /* 0x000fe200024050ff */
[----:B------:R-:W-:Y:S01]  /*4670*/  @P3 STG.E desc[UR48][R4.64+0x24], R29 ;  /* 0x0000241d04003986 */ /* 0x000fe2000c101930 */
[----:B------:R-:W-:Y:S01]  /*4680*/  ISETP.GT.AND P3, PT, R22, 0x11, PT ;  /* 0x000000111600780c */ /* 0x000fe20003f64270 */
[-C--:B0-----:R-:W-:Y:S01]  /*4690*/  FMUL R9, R30, R56.reuse ;  /* 0x000000381e097220 */ /* 0x081fe20000400000 */
[----:B------:R-:W-:Y:S01]  /*46a0*/  F2FP.TF32.F32.PACK_B R11, R11 ;  /* 0x0000000bff0b723e */ /* 0x000fe200024050ff */
[-C--:B------:R-:W-:Y:S01]  /*46b0*/  FMUL R49, R49, R56.reuse ;  /* 0x0000003831317220 */ /* 0x080fe20000400000 */
[----:B------:R-:W-:Y:S01]  /*46c0*/  ISETP.GT.AND P4, PT, R0, RZ, P3 ;  /* 0x000000ff0000720c */ /* 0x000fe20001f84270 */
[-C--:B------:R-:W-:Y:S01]  /*46d0*/  FMUL R51, R51, R56.reuse ;  /* 0x0000003833337220 */ /* 0x080fe20000400000 */
[----:B------:R-:W-:Y:S01]  /*46e0*/  F2FP.TF32.F32.PACK_B R9, R9 ;  /* 0x00000009ff09723e */ /* 0x000fe200024050ff */
[-C--:B-1----:R-:W-:Y:S01]  /*46f0*/  FMUL R3, R34, R56.reuse ;  /* 0x0000003822037220 */ /* 0x082fe20000400000 */
[----:B------:R-:W-:Y:S01]  /*4700*/  F2FP.TF32.F32.PACK_B R33, R33 ;  /* 0x00000021ff21723e */ /* 0x000fe200024050ff */
[-C--:B------:R-:W-:Y:S01]  /*4710*/  FMUL R13, R52, R56.reuse ;  /* 0x00000038340d7220 */ /* 0x080fe20000400000 */
[----:B------:R-:W-:Y:S01]  /*4720*/  ISETP.GT.AND P0, PT, R0, 0x8, P0 ;  /* 0x000000080000780c */ /* 0x000fe20000704270 */
[----:B------:R0:W-:Y:S01]  /*4730*/  @P2 STG.E desc[UR48][R6.64+0x20], R9 ;  /* 0x0000200906002986 */ /* 0x0001e2000c101930 */
[C---:B------:R-:W-:Y:S01]  /*4740*/  ISETP.GT.AND P2, PT, R22.reuse, 0x19, PT ;  /* 0x000000191600780c */ /* 0x040fe20003f44270 */
[-C--:B------:R-:W-:Y:S01]  /*4750*/  FMUL R53, R53, R56.reuse ;  /* 0x0000003835357220 */ /* 0x080fe20000400000 */
[----:B------:R-:W-:Y:S01]  /*4760*/  F2FP.TF32.F32.PACK_B R3, R3 ;  /* 0x00000003ff03723e */ /* 0x000fe200024050ff */
[----:B------:R-:W-:Y:S01]  /*4770*/  @P1 STG.E desc[UR48][R6.64+0x24], R31 ;  /* 0x0000241f06001986 */ /* 0x000fe2000c101930 */
[----:B------:R-:W-:Y:S01]  /*4780*/  ISETP.GT.AND P1, PT, R22, 0x18, PT ;  /* 0x000000181600780c */ /* 0x000fe20003f24270 */
[----:B------:R-:W-:Y:S01]  /*4790*/  FMUL R55, R55, R56 ;  /* 0x0000003837377220 */ /* 0x000fe20000400000 */
[----:B------:R-:W-:Y:S01]  /*47a0*/  F2FP.TF32.F32.PACK_B R35, R35 ;  /* 0x00000023ff23723e */ /* 0x000fe200024050ff */
[----:B------:R1:W-:Y:S01]  /*47b0*/  @P5 STG.E desc[UR48][R4.64+0x40], R11 ;  /* 0x0000400b04005986 */ /* 0x0003e2000c101930 */
[----:B------:R-:W-:-:S02]  /*47c0*/  ISETP.GT.AND P5, PT, R0, RZ, P1 ;  /* 0x000000ff0000720c */ /* 0x000fc40000fa4270 */
[----:B------:R-:W-:Y:S01]  /*47d0*/  F2FP.TF32.F32.PACK_B R37, R37 ;  /* 0x00000025ff25723e */ /* 0x000fe200024050ff */
[----:B------:R-:W-:Y:S01]  /*47e0*/  @P4 STG.E desc[UR48][R4.64+0x44], R33 ;  /* 0x0000442104004986 */ /* 0x000fe2000c101930 */
[----:B------:R-:W-:Y:S01]  /*47f0*/  ISETP.GT.AND P4, PT, R0, 0x8, P3 ;  /* 0x000000080000780c */ /* 0x000fe20001f84270 */
[-C--:B0-----:R-:W-:Y:S01]  /*4800*/  FMUL R9, R36, R56.reuse ;  /* 0x0000003824097220 */ /* 0x081fe20000400000 */
[----:B------:R-:W-:Y:S01]  /*4810*/  ISETP.GT.AND P3, PT, R0, RZ, P2 ;  /* 0x000000ff0000720c */ /* 0x000fe20001764270 */
[----:B------:R0:W-:Y:S01]  /*4820*/  @P0 STG.E desc[UR48][R6.64+0x40], R3 ;  /* 0x0000400306000986 */ /* 0x0001e2000c101930 */
[----:B------:R-:W-:Y:S02]  /*4830*/  ISETP.GT.AND P0, PT, R22, 0x20, PT ;  /* 0x000000201600780c */ /* 0x000fe40003f04270 */
[----:B------:R-:W-:Y:S01]  /*4840*/  F2FP.TF32.F32.PACK_B R9, R9 ;  /* 0x00000009ff09723e */ /* 0x000fe200024050ff */
[----:B-1----:R-:W-:Y:S01]  /*4850*/  FMUL R11, R40, R56 ;  /* 0x00000038280b7220 */ /* 0x002fe20000400000 */
[----:B------:R-:W-:-:S02]  /*4860*/  ISETP.GT.AND P1, PT, R0, 0x8, P1 ;  /* 0x000000080000780c */ /* 0x000fc40000f24270 */
[----:B------:R-:W-:Y:S02]  /*4870*/  F2FP.TF32.F32.PACK_B R39, R39 ;  /* 0x00000027ff27723e */ /* 0x000fe400024050ff */
[----:B------:R-:W-:Y:S01]  /*4880*/  F2FP.TF32.F32.PACK_B R11, R11 ;  /* 0x0000000bff0b723e */ /* 0x000fe200024050ff */
[----:B------:R-:W-:Y:S01]  /*4890*/  @P4 STG.E desc[UR48][R6.64+0x44], R35 ;  /* 0x0000442306004986 */ /* 0x000fe2000c101930 */
[----:B------:R-:W-:Y:S01]  /*48a0*/  ISETP.GT.AND P4, PT, R0, 0x8, P2 ;  /* 0x000000080000780c */ /* 0x000fe20001784270 */
[----:B0-----:R-:W-:Y:S01]  /*48b0*/  FMUL R3, R38, R56 ;  /* 0x0000003826037220 */ /* 0x001fe20000400000 */
[----:B------:R-:W-:Y:S01]  /*48c0*/  ISETP.GT.AND P2, PT, R22, 0x21, PT ;  /* 0x000000211600780c */ /* 0x000fe20003f44270 */
[----:B------:R0:W-:Y:S01]  /*48d0*/  @P5 STG.E desc[UR48][R4.64+0x60], R9 ;  /* 0x0000600904005986 */ /* 0x0001e2000c101930 */
[C---:B------:R-:W-:Y:S02]  /*48e0*/  ISETP.GT.AND P5, PT, R0.reuse, RZ, P0 ;  /* 0x000000ff0000720c */ /* 0x040fe400007a4270 */
[----:B------:R-:W-:Y:S01]  /*48f0*/  F2FP.TF32.F32.PACK_B R3, R3 ;  /* 0x00000003ff03723e */ /* 0x000fe200024050ff */
[----:B------:R-:W-:Y:S01]  /*4900*/  @P3 STG.E desc[UR48][R4.64+0x64], R37 ;  /* 0x0000642504003986 */ /* 0x000fe2000c101930 */
[----:B------:R-:W-:-:S02]  /*4910*/  ISETP.GT.AND P3, PT, R0, RZ, P2 ;  /* 0x000000ff0000720c */ /* 0x000fc40001764270 */
[----:B------:R-:W-:Y:S01]  /*4920*/  F2FP.TF32.F32.PACK_B R41, R41 ;  /* 0x00000029ff29723e */ /* 0x000fe200024050ff */
[----:B------:R1:W-:Y:S01]  /*4930*/  @P1 STG.E desc[UR48][R6.64+0x60], R3 ;  /* 0x0000600306001986 */ /* 0x0003e2000c101930 */
[----:B------:R-:W-:Y:S02]  /*4940*/  ISETP.GT.AND P0, PT, R0, 0x8, P0 ;  /* 0x000000080000780c */ /* 0x000fe40000704270 */
[----:B------:R-:W-:Y:S01]  /*4950*/  F2FP.TF32.F32.PACK_B R43, R43 ;  /* 0x0000002bff2b723e */ /* 0x000fe200024050ff */
[----:B------:R-:W-:Y:S01]  /*4960*/  @P4 STG.E desc[UR48][R6.64+0x64], R39 ;  /* 0x0000642706004986 */ /* 0x000fe2000c101930 */
[----:B------:R-:W-:Y:S01]  /*4970*/  ISETP.GT.AND P4, PT, R22, 0x28, PT ;  /* 0x000000281600780c */ /* 0x000fe20003f84270 */
[----:B0-----:R-:W-:Y:S01]  /*4980*/  FMUL R9, R44, R56 ;  /* 0x000000382c097220 */ /* 0x001fe20000400000 */
[----:B------:R-:W-:Y:S01]  /*4990*/  F2FP.TF32.F32.PACK_B R45, R45 ;  /* 0x0000002dff2d723e */ /* 0x000fe200024050ff */
[----:B------:R0:W-:Y:S01]  /*49a0*/  @P5 STG.E desc[UR48][R4.64+0x80], R11 ;  /* 0x0000800b04005986 */ /* 0x0001e2000c101930 */
[----:B------:R-:W-:-:S02]  /*49b0*/  ISETP.GT.AND P5, PT, R22, 0x29, PT ;  /* 0x000000291600780c */ /* 0x000fc40003fa4270 */
[----:B------:R-:W-:Y:S01]  /*49c0*/  F2FP.TF32.F32.PACK_B R9, R9 ;  /* 0x00000009ff09723e */ /* 0x000fe200024050ff */
[----:B------:R-:W-:Y:S01]  /*49d0*/  @P3 STG.E desc[UR48][R4.64+0x84], R41 ;  /* 0x0000842904003986 */ /* 0x000fe2000c101930 */
[----:B------:R-:W-:Y:S01]  /*49e0*/  ISETP.GT.AND P3, PT, R0, 0x8, P2 ;  /* 0x000000080000780c */ /* 0x000fe20001764270 */
[-C--:B-1----:R-:W-:Y:S01]  /*49f0*/  FMUL R3, R42, R56.reuse ;  /* 0x000000382a037220 */ /* 0x082fe20000400000 */
[C---:B------:R-:W-:Y:S02]  /*4a00*/  ISETP.GT.AND P2, PT, R0.reuse, RZ, P4 ;  /* 0x000000ff0000720c */ /* 0x040fe40002744270 */
[C---:B------:R-:W-:Y:S02]  /*4a10*/  ISETP.GT.AND P1, PT, R0.reuse, RZ, P5 ;  /* 0x000000ff0000720c */ /* 0x040fe40002f24270 */
[----:B------:R-:W-:Y:S01]  /*4a20*/  ISETP.GT.AND P4, PT, R0, 0x8, P4 ;  /* 0x000000080000780c */ /* 0x000fe20002784270 */
[----:B0-----:R-:W-:Y:S01]  /*4a30*/  FMUL R11, R46, R56 ;  /* 0x000000382e0b7220 */ /* 0x001fe20000400000 */
[----:B------:R-:W-:-:S02]  /*4a40*/  ISETP.GT.AND P5, PT, R0, 0x8, P5 ;  /* 0x000000080000780c */ /* 0x000fc40002fa4270 */
[----:B------:R-:W-:Y:S02]  /*4a50*/  F2FP.TF32.F32.PACK_B R3, R3 ;  /* 0x00000003ff03723e */ /* 0x000fe400024050ff */
[----:B------:R-:W-:Y:S02]  /*4a60*/  F2FP.TF32.F32.PACK_B R11, R11 ;  /* 0x0000000bff0b723e */ /* 0x000fe400024050ff */
[----:B------:R-:W-:Y:S01]  /*4a70*/  F2FP.TF32.F32.PACK_B R47, R47 ;  /* 0x0000002fff2f723e */ /* 0x000fe200024050ff */
[----:B------:R0:W-:Y:S01]  /*4a80*/  @P0 STG.E desc[UR48][R6.64+0x80], R3 ;  /* 0x0000800306000986 */ /* 0x0001e2000c101930 */
[----:B------:R-:W-:Y:S02]  /*4a90*/  F2FP.TF32.F32.PACK_B R49, R49 ;  /* 0x00000031ff31723e */ /* 0x000fe400024050ff */
[C---:B------:R-:W-:Y:S01]  /*4aa0*/  ISETP.GT.AND P0, PT, R22.reuse, 0x39, PT ;  /* 0x000000391600780c */ /* 0x040fe20003f04270 */
[----:B------:R-:W-:Y:S01]  /*4ab0*/  @P3 STG.E desc[UR48][R6.64+0x84], R43 ;  /* 0x0000842b06003986 */ /* 0x000fe2000c101930 */
[----:B------:R-:W-:-:S02]  /*4ac0*/  ISETP.GT.AND P3, PT, R22, 0x30, PT ;  /* 0x000000301600780c */ /* 0x000fc40003f64270 */
[----:B------:R-:W-:Y:S01]  /*4ad0*/  F2FP.TF32.F32.PACK_B R51, R51 ;  /* 0x00000033ff33723e */ /* 0x000fe200024050ff */
[----:B------:R1:W-:Y:S01]  /*4ae0*/  @P2 STG.E desc[UR48][R4.64+0xa0], R9 ;  /* 0x0000a00904002986 */ /* 0x0003e2000c101930 */
[----:B------:R-:W-:Y:S02]  /*4af0*/  ISETP.GT.AND P2, PT, R22, 0x31, PT ;  /* 0x000000311600780c */ /* 0x000fe40003f44270 */
[----:B------:R-:W-:Y:S01]  /*4b00*/  F2FP.TF32.F32.PACK_B R13, R13 ;  /* 0x0000000dff0d723e */ /* 0x000fe200024050ff */
[----:B------:R-:W-:Y:S01]  /*4b10*/  @P1 STG.E desc[UR48][R4.64+0xa4], R45 ;  /* 0x0000a42d04001986 */ /* 0x000fe2000c101930 */
[----:B0-----:R-:W-:Y:S01]  /*4b20*/  FMUL R3, R48, R56 ;  /* 0x0000003830037220 */ /* 0x001fe20000400000 */
[----:B------:R-:W-:Y:S02]  /*4b30*/  ISETP.GT.AND P1, PT, R22, 0x38, PT ;  /* 0x000000381600780c */ /* 0x000fe40003f24270 */
[----:B------:R0:W-:Y:S01]  /*4b40*/  @P4 STG.E desc[UR48][R6.64+0xa0], R11 ;  /* 0x0000a00b06004986 */ /* 0x0001e2000c101930 */
[----:B------:R-:W-:-:S02]  /*4b50*/  ISETP.GT.AND P4, PT, R0, RZ, P3 ;  /* 0x000000ff0000720c */ /* 0x000fc40001f84270 */
[----:B------:R-:W-:Y:S01]  /*4b60*/  F2FP.TF32.F32.PACK_B R3, R3 ;  /* 0x00000003ff03723e */ /* 0x000fe200024050ff */
[----:B------:R-:W-:Y:S01]  /*4b70*/  @P5 STG.E desc[UR48][R6.64+0xa4], R47 ;  /* 0x0000a42f06005986 */ /* 0x000fe2000c101930 */
[----:B------:R-:W-:Y:S01]  /*4b80*/  ISETP.GT.AND P5, PT, R0, RZ, P2 ;  /* 0x000000ff0000720c */ /* 0x000fe200017a4270 */
[-C--:B-1----:R-:W-:Y:S01]  /*4b90*/  FMUL R9, R50, R56.reuse ;  /* 0x0000003832097220 */ /* 0x082fe20000400000 */
[C---:B------:R-:W-:Y:S02]  /*4ba0*/  ISETP.GT.AND P3, PT, R0.reuse, 0x8, P3 ;  /* 0x000000080000780c */ /* 0x040fe40001f64270 */
[----:B------:R-:W-:Y:S02]  /*4bb0*/  ISETP.GT.AND P2, PT, R0, 0x8, P2 ;  /* 0x000000080000780c */ /* 0x000fe40001744270 */
[----:B------:R-:W-:Y:S01]  /*4bc0*/  F2FP.TF32.F32.PACK_B R9, R9 ;  /* 0x00000009ff09723e */ /* 0x000fe200024050ff */
[----:B0-----:R-:W-:Y:S01]  /*4bd0*/  FMUL R11, R54, R56 ;  /* 0x00000038360b7220 */ /* 0x001fe20000400000 */
[----:B------:R-:W-:Y:S01]  /*4be0*/  F2FP.TF32.F32.PACK_B R53, R53 ;  /* 0x00000035ff35723e */ /* 0x000fe200024050ff */
[----:B------:R-:W-:Y:S01]  /*4bf0*/  @P4 STG.E desc[UR48][R4.64+0xc0], R3 ;  /* 0x0000c00304004986 */ /* 0x000fe2000c101930 */
[----:B------:R-:W-:-:S02]  /*4c00*/  ISETP.GT.AND P4, PT, R0, RZ, P1 ;  /* 0x000000ff0000720c */ /* 0x000fc40000f84270 */
[C---:B------:R-:W-:Y:S01]  /*4c10*/  ISETP.GT.AND P1, PT, R0.reuse, 0x8, P1 ;  /* 0x000000080000780c */ /* 0x040fe20000f24270 */
[----:B------:R-:W-:Y:S01]  /*4c20*/  @P5 STG.E desc[UR48][R4.64+0xc4], R49 ;  /* 0x0000c43104005986 */ /* 0x000fe2000c101930 */
[C---:B------:R-:W-:Y:S02]  /*4c30*/  ISETP.GT.AND P5, PT, R0.reuse, RZ, P0 ;  /* 0x000000ff0000720c */ /* 0x040fe400007a4270 */
[----:B------:R-:W-:Y:S01]  /*4c40*/  ISETP.GT.AND P0, PT, R0, 0x8, P0 ;  /* 0x000000080000780c */ /* 0x000fe20000704270 */
[----:B------:R-:W-:Y:S01]  /*4c50*/  @P3 STG.E desc[UR48][R6.64+0xc0], R9 ;  /* 0x0000c00906003986 */ /* 0x000fe2000c101930 */
[----:B------:R-:W-:Y:S02]  /*4c60*/  F2FP.TF32.F32.PACK_B R11, R11 ;  /* 0x0000000bff0b723e */ /* 0x000fe400024050ff */
[----:B------:R-:W-:Y:S01]  /*4c70*/  F2FP.TF32.F32.PACK_B R55, R55 ;  /* 0x00000037ff37723e */ /* 0x000fe200024050ff */
[----:B------:R-:W-:Y:S04]  /*4c80*/  @P2 STG.E desc[UR48][R6.64+0xc4], R51 ;  /* 0x0000c43306002986 */ /* 0x000fe8000c101930 */
[----:B------:R-:W-:Y:S04]  /*4c90*/  @P4 STG.E desc[UR48][R4.64+0xe0], R13 ;  /* 0x0000e00d04004986 */ /* 0x000fe8000c101930 */
[----:B------:R0:W-:Y:S02]  /*4ca0*/  @P5 STG.E desc[UR48][R4.64+0xe4], R53 ;  /* 0x0000e43504005986 */ /* 0x0001e4000c101930 */
[----:B0-----:R-:W-:-:S02]  /*4cb0*/  @P1 IMAD.MOV.U32 R4, RZ, RZ, R6 ;  /* 0x000000ffff041224 */ /* 0x001fc400078e0006 */
[----:B------:R-:W-:-:S05]  /*4cc0*/  @P1 IMAD.MOV.U32 R5, RZ, RZ, R7 ;  /* 0x000000ffff051224 */ /* 0x000fca00078e0007 */
[----:B------:R0:W-:Y:S04]  /*4cd0*/  @P1 STG.E desc[UR48][R4.64+0xe0], R11 ;  /* 0x0000e00b04001986 */ /* 0x0001e8000c101930 */
[----:B------:R0:W-:Y:S02]  /*4ce0*/  @P0 STG.E desc[UR48][R6.64+0xe4], R55 ;  /* 0x0000e43706000986 */ /* 0x0001e4000c101930 */
.L_x_94:
[----:B------:R-:W-:Y:S05]  /*4cf0*/  BSYNC B0 ;  /* 0x0000000000007941 */ /* 0x000fea0003800000 */
.L_x_32:
[----:B0-----:R-:W3:Y:S01]  /*4d00*/  LDL.64 R4, [R1] ;  /* 0x0000000001047983 */ /* 0x001ee20000100a00 */
[----:B------:R-:W-:Y:S01]  /*4d10*/  ULDC.64 UR4, c[0x0][0x650] ;  /* 0x0001940000047ab9 */ /* 0x000fe20000000a00 */
[----:B------:R-:W-:Y:S02]  /*4d20*/  IMAD.U32 R0, RZ, RZ, UR45 ;  /* 0x0000002dff007e24 */ /* 0x000fe4000f8e00ff */
[----:B------:R-:W-:Y:S02]  /*4d30*/  IMAD.MOV.U32 R22, RZ, RZ, -0x1 ;  /* 0xffffffffff167424 */ /* 0x000fe400078e00ff */
[----:B------:R0:W-:Y:S01]  /*4d40*/  SYNCS.ARRIVE.TRANS64.A1T0 RZ, [R0+UR41], RZ ;  /* 0x000000ff00ff79a7 */ /* 0x0001e20008100029 */
[----:B-----5:R-:W-:Y:S02]  /*4d50*/  IMAD.MOV.U32 R18, RZ, RZ, -0x1 ;  /* 0xffffffffff127424 */ /* 0x020fe400078e00ff */
[----:B--2---:R-:W-:Y:S01]  /*4d60*/  IMAD.MOV.U32 R19, RZ, RZ, -0x1 ;  /* 0xffffffffff137424 */ /* 0x004fe200078e00ff */
[----:B0-----:R-:W-:-:S02]  /*4d70*/  PRMT R0, RZ, 0x7610, R0 ;  /* 0x00007610ff007816 */ /* 0x001fc40000000000 */
[----:B---3--:R-:W-:-:S05]  /*4d80*/  LEA R16, P0, R4, R16, 0x1 ;  /* 0x0000001004107211 */ /* 0x008fca00078008ff */
[----:B------:R-:W-:Y:S01]  /*4d90*/  IMAD.X R17, R66, 0x1, R17, P0 ;  /* 0x0000000142117824 */ /* 0x000fe200000e0611 */
[----:B------:R-:W-:-:S04]  /*4da0*/  ISETP.GE.U32.AND P0, PT, R16, UR4, PT ;  /* 0x0000000410007c0c */ /* 0x000fc8000bf06070 */
[----:B------:R-:W-:-:S13]  /*4db0*/  ISETP.GE.U32.AND.EX P0, PT, R17, UR5, PT, P0 ;  /* 0x0000000511007c0c */ /* 0x000fda000bf06100 */
[----:B------:R-:W-:Y:S05]  /*4dc0*/  @P0 BRA `(.L_x_95) ;  /* 0x00000004004c0947 */ /* 0x000fea0003800000 */
[----:B----4-:R-:W0:Y:S01]  /*4dd0*/  LDC.64 R10, c[0x0][0x628] ;  /* 0x00018a00ff0a7b82 */ /* 0x010e220000000a00 */
[----:B------:R-:W2:Y:S01]  /*4de0*/  S2R R12, SR_CTAID.X ;  /* 0x00000000000c7919 */ /* 0x000ea20000002500 */
[----:B-1----:R-:W-:Y:S02]  /*4df0*/  IMAD.MOV.U32 R8, RZ, RZ, R16 ;  /* 0x000000ffff087224 */ /* 0x002fe400078e0010 */
[----:B------:R-:W-:Y:S01]  /*4e00*/  IMAD.MOV.U32 R9, RZ, RZ, R17 ;  /* 0x000000ffff097224 */ /* 0x000fe200078e0011 */
[----:B------:R-:W1:Y:S03]  /*4e10*/  S2R R18, SR_CTAID.Y ;  /* 0x0000000000127919 */ /* 0x000e660000002600 */
[----:B------:R-:W3:Y:S08]  /*4e20*/  LDC R0, c[0x0][0x630] ;  /* 0x00018c00ff007b82 */ /* 0x000ef00000000800 */
[----:B------:R-:W4:Y:S01]  /*4e30*/  LDC.64 R14, c[0x0][0x620] ;  /* 0x00018800ff0e7b82 */ /* 0x000f220000000a00 */
[----:B0-----:R-:W-:-:S04]  /*4e40*/  ISETP.NE.U32.AND P0, PT, R10, RZ, PT ;  /* 0x000000ff0a00720c */ /* 0x001fc80003f05070 */
[----:B------:R-:W-:-:S13]  /*4e50*/  ISETP.NE.AND.EX P0, PT, R11, RZ, PT, P0 ;  /* 0x000000ff0b00720c */ /* 0x000fda0003f05300 */
[----:B-1234-:R-:W-:Y:S05]  /*4e60*/  @!P0 BRA `(.L_x_96) ;  /* 0x0000000000288947 */ /* 0x01efea0003800000 */
[----:B------:R-:W0:Y:S02]  /*4e70*/  LDC R3, c[0x0][0x634] ;  /* 0x00018d00ff037b82 */ /* 0x000e240000000800 */
[----:B0-----:R-:W-:-:S05]  /*4e80*/  IADD3 R3, P0, R16, R3, RZ ;  /* 0x0000000310037210 */ /* 0x001fca0007f1e0ff */
        /* <DEDUP_REMOVED lines=8> */
.L_x_96:
[-CC-:B------:R-:W-:Y:S01]  /*4f10*/  SHF.R.U64 R19, R8, R0.reuse, R9.reuse ;  /* 0x0000000008137219 */ /* 0x180fe20000001209 */
[----:B------:R-:W0:Y:S01]  /*4f20*/  LDC.64 R24, c[0x0][0x640] ;  /* 0x00019000ff187b82 */ /* 0x000e220000000a00 */
[----:B------:R-:W-:Y:S01]  /*4f30*/  SHF.R.U32.HI R0, RZ, R0, R9 ;  /* 0x00000000ff007219 */ /* 0x000fe20000011609 */
[----:B------:R-:W-:Y:S01]  /*4f40*/  ULDC UR4, c[0x0][0x150] ;  /* 0x0000540000047ab9 */ /* 0x000fe20000000800 */
[----:B------:R-:W-:Y:S02]  /*4f50*/  IADD3 R3, P0, RZ, -R19, RZ ;  /* 0x80000013ff037210 */ /* 0x000fe40007f1e0ff */
[----:B------:R-:W-:-:S03]  /*4f60*/  I2FP.F32.U32 R7, R12 ;  /* 0x0000000c00077245 */ /* 0x000fc60000201000 */
[----:B------:R-:W1:Y:S01]  /*4f70*/  LDC R6, c[0x0][0x618] ;  /* 0x00018600ff067b82 */ /* 0x000e620000000800 */
[----:B------:R-:W-:Y:S02]  /*4f80*/  IMAD.X R5, RZ, RZ, ~R0, P0 ;  /* 0x000000ffff057224 */ /* 0x000fe400000e0e00 */
[----:B------:R-:W-:Y:S01]  /*4f90*/  FMUL R7, R7, UR4 ;  /* 0x0000000407077c20 */ /* 0x000fe20008400000 */
[----:B------:R-:W-:Y:S01]  /*4fa0*/  ULDC UR4, c[0x0][0x154] ;  /* 0x0000550000047ab9 */ /* 0x000fe20000000800 */
[-C--:B------:R-:W-:Y:S02]  /*4fb0*/  IMAD R0, R5, R14.reuse, RZ ;  /* 0x0000000e05007224 */ /* 0x080fe400078e02ff */
[C---:B------:R-:W-:Y:S01]  /*4fc0*/  IMAD.WIDE.U32 R4, R3.reuse, R14, R16 ;  /* 0x0000000e03047225 */ /* 0x040fe200078e0010 */
[----:B------:R-:W2:Y:S01]  /*4fd0*/  LDC R8, c[0x0][0x608] ;  /* 0x00018200ff087b82 */ /* 0x000ea20000000800 */
[----:B------:R-:W3:Y:S02]  /*4fe0*/  F2I.U32.TRUNC.NTZ R7, R7 ;  /* 0x0000000700077305 */ /* 0x000ee4000020f000 */
[----:B------:R-:W-:Y:S01]  /*4ff0*/  IMAD R3, R3, R15, R0 ;  /* 0x0000000f03037224 */ /* 0x000fe200078e0200 */
[----:B------:R-:W-:-:S03]  /*5000*/  I2FP.F32.U32 R0, R18 ;  /* 0x0000001200007245 */ /* 0x000fc60000201000 */
[----:B------:R-:W-:Y:S01]  /*5010*/  IMAD.IADD R3, R5, 0x1, R3 ;  /* 0x0000000105037824 */ /* 0x000fe200078e0203 */
[----:B------:R-:W4:Y:S01]  /*5020*/  LDC R11, c[0x0][0x658] ;  /* 0x00019600ff0b7b82 */ /* 0x000f220000000800 */
[----:B0-----:R-:W-:-:S04]  /*5030*/  ISETP.NE.U32.AND P0, PT, R24, RZ, PT ;  /* 0x000000ff1800720c */ /* 0x001fc80003f05070 */
[----:B------:R-:W-:-:S03]  /*5040*/  ISETP.NE.AND.EX P0, PT, R25, RZ, PT, P0 ;  /* 0x000000ff1900720c */ /* 0x000fc60003f05300 */
[----:B------:R-:W0:Y:S01]  /*5050*/  LDC R9, c[0x0][0x144] ;  /* 0x00005100ff097b82 */ /* 0x000e220000000800 */
[-C--:B-1----:R-:W-:Y:S01]  /*5060*/  SHF.R.U64 R10, R4, R6.reuse, R3 ;  /* 0x00000006040a7219 */ /* 0x082fe20000001203 */
[----:B---3--:R-:W-:Y:S01]  /*5070*/  IMAD.MOV R7, RZ, RZ, -R7 ;  /* 0x000000ffff077224 */ /* 0x008fe200078e0a07 */
[----:B------:R-:W-:Y:S01]  /*5080*/  SHF.R.U32.HI R3, RZ, R6, R3 ;  /* 0x00000006ff037219 */ /* 0x000fe20000011603 */
[----:B------:R-:W-:-:S04]  /*5090*/  FMUL R6, R0, UR4 ;  /* 0x0000000400067c20 */ /* 0x000fc80008400000 */
[----:B------:R-:W1:Y:S01]  /*50a0*/  LDC R21, c[0x0][0x148] ;  /* 0x00005200ff157b82 */ /* 0x000e620000000800 */
[----:B------:R3:W0:Y:S01]  /*50b0*/  F2I.U32.TRUNC.NTZ R14, R6 ;  /* 0x00000006000e7305 */ /* 0x000622000020f000 */
[-CC-:B--2---:R-:W-:Y:S02]  /*50c0*/  SHF.R.U64 R13, R10, R8.reuse, R3.reuse ;  /* 0x000000080a0d7219 */ /* 0x184fe40000001203 */
[----:B------:R-:W-:-:S04]  /*50d0*/  SHF.R.U32.HI R0, RZ, R8, R3 ;  /* 0x00000008ff007219 */ /* 0x000fc80000011603 */
[----:B------:R-:W2:Y:S01]  /*50e0*/  LDC R20, c[0x0][0x648] ;  /* 0x00019200ff147b82 */ /* 0x000ea20000000800 */
[-CC-:B----4-:R-:W-:Y:S02]  /*50f0*/  SHF.R.U64 R15, R13, R11.reuse, R0.reuse ;  /* 0x0000000b0d0f7219 */ /* 0x190fe40000001200 */
[----:B------:R-:W-:-:S03]  /*5100*/  SHF.R.U32.HI R5, RZ, R11, R0 ;  /* 0x0000000bff057219 */ /* 0x000fc60000011600 */
[----:B------:R-:W-:Y:S02]  /*5110*/  IMAD.MOV.U32 R4, RZ, RZ, R15 ;  /* 0x000000ffff047224 */ /* 0x000fe400078e000f */
[----:B------:R-:W4:Y:S01]  /*5120*/  LDC R26, c[0x0][0x638] ;  /* 0x00018e00ff1a7b82 */ /* 0x000f220000000800 */
[----:B0-----:R-:W-:-:S07]  /*5130*/  IMAD R22, R9, R7, R12 ;  /* 0x0000000709167224 */ /* 0x001fce00078e020c */
[----:B------:R-:W0:Y:S08]  /*5140*/  LDC R27, c[0x0][0x610] ;  /* 0x00018400ff1b7b82 */ /* 0x000e300000000800 */
[----:B------:R-:W0:Y:S01]  /*5150*/  LDC R28, c[0x0][0x600] ;  /* 0x00018000ff1c7b82 */ /* 0x000e220000000800 */
[----:B-123--:R-:W-:Y:S05]  /*5160*/  @!P0 BRA `(.L_x_97) ;  /* 0x0000000000288947 */ /* 0x00efea0003800000 */
[----:B------:R-:W1:Y:S02]  /*5170*/  LDC R0, c[0x0][0x64c] ;  /* 0x00019300ff007b82 */ /* 0x000e640000000800 */
[----:B-1----:R-:W-:-:S05]  /*5180*/  IADD3 R3, P0, R15, R0, RZ ;  /* 0x000000000f037210 */ /* 0x002fca0007f1e0ff */
        /* <DEDUP_REMOVED lines=8> */
.L_x_97:
[----:B------:R-:W-:Y:S01]  /*5210*/  ISETP.NE.AND P0, PT, R2, 0x1, PT ;  /* 0x000000010200780c */ /* 0x000fe20003f05270 */
[----:B------:R-:W-:Y:S01]  /*5220*/  IMAD.MOV R14, RZ, RZ, -R14 ;  /* 0x000000ffff0e7224 */ /* 0x000fe200078e0a0e */
[----:B------:R-:W-:Y:S02]  /*5230*/  SHF.R.U64 R0, R4, R20, R5 ;  /* 0x0000001404007219 */ /* 0x000fe40000001205 */
[----:B------:R-:W-:Y:S02]  /*5240*/  LOP3.LUT R3, R13, R68, RZ, 0xc0, !PT ;  /* 0x000000440d037212 */ /* 0x000fe400078ec0ff */
[----:B------:R-:W-:Y:S01]  /*5250*/  LOP3.LUT R5, R10, R67, RZ, 0xc0, !PT ;  /* 0x000000430a057212 */ /* 0x000fe200078ec0ff */
[----:B------:R-:W-:Y:S02]  /*5260*/  IMAD.MOV R4, RZ, RZ, -R0 ;  /* 0x000000ffff047224 */ /* 0x000fe400078e0a00 */
[----:B------:R-:W-:Y:S02]  /*5270*/  IMAD R3, R64, R0, R3 ;  /* 0x0000000040037224 */ /* 0x000fe400078e0203 */
[----:B----4-:R-:W-:-:S02]  /*5280*/  IMAD R0, R4, R26, R15 ;  /* 0x0000001a04007224 */ /* 0x010fc400078e020f */
[----:B------:R-:W-:Y:S02]  /*5290*/  @P0 IMAD R22, R21, R14, R18 ;  /* 0x0000000e15160224 */ /* 0x000fe400078e0212 */
[----:B------:R-:W-:Y:S02]  /*52a0*/  IMAD.MOV.U32 R4, RZ, RZ, 0x1 ;  /* 0x00000001ff047424 */ /* 0x000fe400078e00ff */
[----:B0-----:R-:W-:Y:S02]  /*52b0*/  IMAD R22, R3, R27, R22 ;  /* 0x0000001b03167224 */ /* 0x001fe400078e0216 */
[----:B------:R-:W-:Y:S01]  /*52c0*/  IMAD R3, R0, R28, R5 ;  /* 0x0000001c00037224 */ /* 0x000fe200078e0205 */
[----:B------:R-:W-:-:S04]  /*52d0*/  PRMT R0, R4, 0x7610, R0 ;  /* 0x0000761004007816 */ /* 0x000fc80000000000 */
[----:B------:R-:W-:Y:S02]  /*52e0*/  SEL R18, R3, R22, !P0 ;  /* 0x0000001603127207 */ /* 0x000fe40004000000 */
[----:B------:R-:W-:-:S07]  /*52f0*/  SEL R22, R22, R3, !P0 ;  /* 0x0000000316167207 */ /* 0x000fce0004000000 */
.L_x_95:
[----:B------:R-:W-:Y:S01]  /*5300*/  LOP3.LUT P0, RZ, R0, 0xff, RZ, 0xc0, !PT ;  /* 0x000000ff00ff7812 */ /* 0x000fe2000780c0ff */
[----:B------:R-:W-:Y:S01]  /*5310*/  UIMAD.WIDE.U32 UR4, UR36, -0x55555555, URZ ;  /* 0xaaaaaaab240478a5 */ /* 0x000fe2000f8e003f */
[----:B------:R-:W-:-:S03]  /*5320*/  LOP3.LUT R73, R73, 0x1, RZ, 0x3c, !PT ;  /* 0x0000000149497812 */ /* 0x000fc600078e3cff */
[----:B------:R-:W-:-:S04]  /*5330*/  USHF.R.U32.HI UR4, URZ, 0x1, UR5 ;  /* 0x000000013f047899 */ /* 0x000fc80008011605 */
[----:B------:R-:W-:-:S04]  /*5340*/  UIMAD UR36, UR4, -0x3, UR36 ;  /* 0xfffffffd042478a4 */ /* 0x000fc8000f8e0224 */
[----:B------:R-:W-:Y:S08]  /*5350*/  @P0 BRA `(.L_x_98) ;  /* 0xffffffc000880947 */ /* 0x000ff0000383ffff */
[----:B------:R-:W-:Y:S05]  /*5360*/  EXIT ;  /* 0x000000000000794d */ /* 0x000fea0003800000 */
.L_x_13:
[----:B------:R-:W-:-:S08]  /*5370*/  ISETP.NE.AND P0, PT, R14, RZ, PT ;  /* 0x000000ff0e00720c */ /* 0x000fd00003f05270 */
[----:B0-----:R-:W0:-:S00]  /*5380*/  USETMAXREG.DEALLOC.CTAPOOL 0x28 ;  /* 0x00000028000079c8 */ /* 0x001e0000080e0500 */
[----:B------:R-:W-:Y:S05]  /*5390*/  @P0 EXIT ;  /* 0x000000000000094d */ /* 0x000fea0003800000 */
[----:B0-----:R-:W-:Y:S01]  /*53a0*/  LOP3.LUT P0, RZ, R3, 0xff, RZ, 0xc0, !PT ;  /* 0x000000ff03ff7812 */ /* 0x001fe2000780c0ff */
[----:B------:R-:W-:Y:S02]  /*53b0*/  IMAD.MOV.U32 R3, RZ, RZ, 0x1 ;  /* 0x00000001ff037424 */ /* 0x000fe400078e00ff */
[----:B------:R-:W-:-:S10]  /*53c0*/  IMAD.MOV.U32 R8, RZ, RZ, RZ ;  /* 0x000000ffff087224 */ /* 0x000fd400078e00ff */
[----:B------:R-:W-:Y:S05]  /*53d0*/  @!P0 BRA `(.L_x_99) ;  /* 0x0000000c008c8947 */ /* 0x000fea0003800000 */
[----:B------:R-:W-:Y:S01]  /*53e0*/  LOP3.LUT P0, RZ, R4, 0x1f, RZ, 0xc0, !PT ;  /* 0x0000001f04ff7812 */ /* 0x000fe2000780c0ff */
[----:B------:R-:W-:Y:S01]  /*53f0*/  ULDC UR21, c[0x0][0x658] ;  /* 0x0001960000157ab9 */ /* 0x000fe20000000800 */
[----:B------:R-:W-:Y:S01]  /*5400*/  UMOV UR4, 0xffffffff ;  /* 0xffffffff00047882 */ /* 0x000fe20000000000 */
[----:B------:R-:W-:Y:S01]  /*5410*/  BSSY B0, `(.L_x_99) ;  /* 0x00000df000007945 */ /* 0x000fe20003800000 */
[----:B------:R-:W-:Y:S01]  /*5420*/  USHF.L.U32 UR4, UR4, UR21, URZ ;  /* 0x0000001504047299 */ /* 0x000fe2000800063f */
[C---:B------:R-:W-:Y:S01]  /*5430*/  ISETP.NE.AND P2, PT, R5.reuse, RZ, PT ;  /* 0x000000ff0500720c */ /* 0x040fe20003f45270 */
[----:B------:R-:W-:Y:S01]  /*5440*/  IMAD.MOV.U32 R10, RZ, RZ, 0x1 ;  /* 0x00000001ff0a7424 */ /* 0x000fe200078e00ff */
[----:B------:R-:W-:Y:S01]  /*5450*/  ISETP.NE.OR P0, PT, R5, RZ, !P0 ;  /* 0x000000ff0500720c */ /* 0x000fe20004705670 */
[----:B------:R-:W-:Y:S01]  /*5460*/  IMAD.MOV.U32 R3, RZ, RZ, 0x1 ;  /* 0x00000001ff037424 */ /* 0x000fe200078e00ff */
[----:B------:R-:W-:Y:S01]  /*5470*/  LOP3.LUT R9, R23, 0x2, RZ, 0xfc, !PT ;  /* 0x0000000217097812 */ /* 0x000fe200078efcff */
[----:B------:R-:W-:Y:S01]  /*5480*/  IMAD.MOV.U32 R8, RZ, RZ, RZ ;  /* 0x000000ffff087224 */ /* 0x000fe200078e00ff */
[----:B------:R-:W-:Y:S01]  /*5490*/  ULDC UR13, c[0x0][0x600] ;  /* 0x00018000000d7ab9 */ /* 0x000fe20000000800 */
[----:B------:R-:W-:Y:S01]  /*54a0*/  UMOV UR5, 0x1 ;  /* 0x0000000100057882 */ /* 0x000fe20000000000 */
[----:B------:R-:W-:-:S02]  /*54b0*/  UIADD3 UR23, UR37, 0x1, URZ ;  /* 0x0000000125177890 */ /* 0x000fc4000fffe03f */
[----:B------:R-:W-:Y:S02]  /*54c0*/  UIADD3 UR13, UR13, -0x1, URZ ;  /* 0xffffffff0d0d7890 */ /* 0x000fe4000fffe03f */
[----:B------:R-:W-:Y:S02]  /*54d0*/  USHF.L.U32 UR21, UR5, UR21, URZ ;  /* 0x0000001505157299 */ /* 0x000fe4000800063f */
[----:B------:R-:W-:Y:S01]  /*54e0*/  ULOP3.LUT UR22, URZ, UR4, URZ, 0x33, !UPT ;  /* 0x000000043f167292 */ /* 0x000fe2000f8e333f */
[----:B------:R-:W-:-:S11]  /*54f0*/  ULDC.64 UR14, c[0x0][0x198] ;  /* 0x00006600000e7ab9 */ /* 0x000fd60000000a00 */
.L_x_111:
[----:B------:R-:W-:-:S03]  /*5500*/  UMOV UR4, 0xffffffff ;  /* 0xffffffff00047882 */ /* 0x000fc60000000000 */
[----:B------:R-:W-:Y:S05]  /*5510*/  BRA.DIV UR4, `(.L_x_100) ;  /* 0x0000001204347947 */ /* 0x000fea000b800000 */
[----:B------:R-:W-:-:S13]  /*5520*/  ELECT P6, URZ, PT ;  /* 0x00000000003f782f */ /* 0x000fda00038c0000 */
.L_x_123:
[----:B------:R-:W0:Y:S01]  /*5530*/  LDC R4, c[0x0][0x28c] ;  /* 0x0000a300ff047b82 */ /* 0x000e220000000800 */
[----:B------:R-:W-:Y:S01]  /*5540*/  BSSY B1, `(.L_x_101) ;  /* 0x0000057000017945 */ /* 0x000fe20003800000 */
[----:B0-----:R-:W-:-:S13]  /*5550*/  ISETP.LT.OR P6, PT, R4, 0x1, !P6 ;  /* 0x000000010400780c */ /* 0x001fda00077c1670 */
[----:B------:R-:W-:Y:S05]  /*5560*/  @P6 BRA `(.L_x_102) ;  /* 0x0000000400506947 */ /* 0x000fea0003800000 */
[----:B------:R-:W-:Y:S02]  /*5570*/  IMAD.SHL.U32 R22, R22, 0x40, RZ ;  /* 0x0000004016167824 */ /* 0x000fe400078e00ff */
[----:B------:R-:W-:Y:S02]  /*5580*/  IMAD.SHL.U32 R18, R18, 0x40, RZ ;  /* 0x0000004012127824 */ /* 0x000fe400078e00ff */
[----:B------:R-:W-:Y:S02]  /*5590*/  IMAD.MOV.U32 R13, RZ, RZ, RZ ;  /* 0x000000ffff0d7224 */ /* 0x000fe400078e00ff */
[----:B------:R-:W-:Y:S02]  /*55a0*/  IMAD.U32 R14, RZ, RZ, UR23 ;  /* 0x00000017ff0e7e24 */ /* 0x000fe4000f8e00ff */
[----:B------:R-:W-:Y:S02]  /*55b0*/  IMAD.MOV.U32 R4, RZ, RZ, R3 ;  /* 0x000000ffff047224 */ /* 0x000fe400078e0003 */
[----:B------:R-:W-:-:S07]  /*55c0*/  IMAD.MOV.U32 R5, RZ, RZ, R8 ;  /* 0x000000ffff057224 */ /* 0x000fce00078e0008 */
.L_x_106:
[----:B------:R-:W0:Y:S01]  /*55d0*/  S2R R7, SR_CgaCtaId ;  /* 0x0000000000077919 */ /* 0x000e220000008800 */
[----:B------:R-:W-:-:S04]  /*55e0*/  MOV R6, 0x400 ;  /* 0x0000040000067802 */ /* 0x000fc80000000f00 */
[----:B0-----:R-:W-:Y:S02]  /*55f0*/  LEA R12, R7, R6, 0x18 ;  /* 0x00000006070c7211 */ /* 0x001fe400078ec0ff */
[----:B------:R-:W-:Y:S01]  /*5600*/  SHF.L.U32 R6, R4, 0x1f, RZ ;  /* 0x0000001f04067819 */ /* 0x000fe200000006ff */
[----:B------:R-:W0:Y:S02]  /*5610*/  @!P2 LDC R7, c[0x0][0x500] ;  /* 0x00014000ff07ab82 */ /* 0x000e240000000800 */
[----:B------:R-:W-:-:S04]  /*5620*/  IMAD R11, R5, 0x8, R12 ;  /* 0x00000008050b7824 */ /* 0x000fc800078e020c */
[----:B------:R-:W1:Y:S02]  /*5630*/  SYNCS.PHASECHK.TRANS64.TRYWAIT P1, [R11+URZ+0x18], R6 ;  /* 0x000018060b0075a7 */ /* 0x000e64000802017f */
[----:B-1----:R-:W-:Y:S05]  /*5640*/  @!P1 BRA `(.L_x_103) ;  /* 0x0000001000089947 */ /* 0x002fea0003800000 */
.L_x_124:
[----:B-1----:R-:W-:Y:S01]  /*5650*/  PRMT R6, R9, 0x9910, RZ ;  /* 0x0000991009067816 */ /* 0x002fe200000000ff */
[----:B0-----:R0:W-:Y:S03]  /*5660*/  @!P2 SYNCS.ARRIVE.TRANS64 RZ, [R11+URZ], R7 ;  /* 0x000000070bffa9a7 */ /* 0x0011e6000800003f */
[----:B------:R-:W-:-:S13]  /*5670*/  ISETP.NE.AND P1, PT, R6, 0x2, PT ;  /* 0x000000020600780c */ /* 0x000fda0003f25270 */
[----:B0-----:R-:W-:Y:S05]  /*5680*/  @P1 BRA `(.L_x_104) ;  /* 0x0000000000041947 */ /* 0x001fea0003800000 */
[----:B------:R-:W-:Y:S01]  /*5690*/  BPT.TRAP 0x1 ;  /* 0x000000040000795c */ /* 0x000fe20000300000 */
.L_x_104:
[----:B------:R-:W-:Y:S05]  /*56a0*/  @P0 BRA `(.L_x_105) ;  /* 0x0000000000040947 */ /* 0x000fea0003800000 */
[----:B------:R-:W-:Y:S01]  /*56b0*/  BPT.TRAP 0x1 ;  /* 0x000000040000795c */ /* 0x000fe20000300000 */
.L_x_105:
[----:B------:R-:W-:Y:S01]  /*56c0*/  IMAD R12, R5, 0x8000, R12 ;  /* 0x00008000050c7824 */ /* 0x000fe200078e020c */
[----:B------:R-:W-:Y:S01]  /*56d0*/  R2UR UR10, R13 ;  /* 0x000000000d0a72ca */ /* 0x000fe200000e0000 */
[----:B------:R-:W-:Y:S01]  /*56e0*/  UIADD3 UR30, UP0, UR14, 0xf0, URZ ;  /* 0x000000f00e1e7890 */ /* 0x000fe2000ff1e03f */
[----:B------:R-:W-:Y:S01]  /*56f0*/  R2UR UR9, R11 ;  /* 0x000000000b0972ca */ /* 0x000fe200000e0000 */
[----:B------:R-:W-:Y:S01]  /*5700*/  VIADD R14, R14, 0xffffffff ;  /* 0xffffffff0e0e7836 */ /* 0x000fe20000000000 */
[----:B------:R-:W-:Y:S01]  /*5710*/  R2UR UR18, R12 ;  /* 0x000000000c1272ca */ /* 0x000fe200000e0000 */
[----:B------:R-:W-:Y:S01]  /*5720*/  UIADD3.X UR31, URZ, UR15, URZ, UP0, !UPT ;  /* 0x0000000f3f1f7290 */ /* 0x000fe200087fe43f */
[----:B------:R-:W-:Y:S01]  /*5730*/  R2UR UR11, R22 ;  /* 0x00000000160b72ca */ /* 0x000fe200000e0000 */
[----:B------:R-:W-:Y:S01]  /*5740*/  UIADD3 UR4, UP1, UR14, 0x1f0, URZ ;  /* 0x000001f00e047890 */ /* 0x000fe2000ff3e03f */
[----:B------:R-:W-:Y:S01]  /*5750*/  R2UR UR12, R19 ;  /* 0x00000000130c72ca */ /* 0x000fe200000e0000 */
[----:B------:R-:W-:Y:S01]  /*5760*/  UMOV UR6, 0x0 ;  /* 0x0000000000067882 */ /* 0x000fe20000000000 */
[----:B------:R-:W-:Y:S01]  /*5770*/  R2UR UR35, R18 ;  /* 0x00000000122372ca */ /* 0x000fe200000e0000 */
[----:B------:R-:W-:Y:S01]  /*5780*/  UMOV UR7, 0x10000000 ;  /* 0x1000000000077882 */ /* 0x000fe20000000000 */
[----:B------:R-:W-:Y:S01]  /*5790*/  UIADD3.X UR5, URZ, UR15, URZ, UP1, !UPT ;  /* 0x0000000f3f057290 */ /* 0x000fe20008ffe43f */
[----:B------:R-:W-:Y:S01]  /*57a0*/  ISETP.GT.AND P3, PT, R14, 0x1, PT ;  /* 0x000000010e00780c */ /* 0x000fe20003f64270 */
[----:B------:R-:W-:Y:S01]  /*57b0*/  UIADD3 UR58, UR10, 0x20, URZ ;  /* 0x000000200a3a7890 */ /* 0x000fe2000fffe03f */
[----:B------:R-:W-:Y:S01]  /*57c0*/  VIADD R5, R5, 0x1 ;  /* 0x0000000105057836 */ /* 0x000fe20000000000 */
[----:B------:R-:W-:Y:S01]  /*57d0*/  UIADD3 UR50, UR10, 0x40, URZ ;  /* 0x000000400a327890 */ /* 0x000fe2000fffe03f */
[----:B------:R-:W-:Y:S01]  /*57e0*/  VIADD R13, R13, 0x80 ;  /* 0x000000800d0d7836 */ /* 0x000fe20000000000 */
[----:B------:R-:W-:-:S02]  /*57f0*/  UIADD3 UR8, UR18, 0x100, URZ ;  /* 0x0000010012087890 */ /* 0x000fc4000fffe03f */
[----:B------:R-:W-:Y:S01]  /*5800*/  UIADD3 UR56, UR18, 0x2100, URZ ;  /* 0x0000210012387890 */ /* 0x000fe2000fffe03f */
[C---:B------:R-:W-:Y:S01]  /*5810*/  ISETP.NE.AND P1, PT, R5.reuse, 0x3, PT ;  /* 0x000000030500780c */ /* 0x040fe20003f25270 */
[----:B------:R-:W-:Y:S02]  /*5820*/  UIADD3 UR48, UR18, 0x4100, URZ ;  /* 0x0000410012307890 */ /* 0x000fe4000fffe03f */
[----:B------:R-:W-:Y:S01]  /*5830*/  UIADD3 UR42, UR10, 0x60, URZ ;  /* 0x000000600a2a7890 */ /* 0x000fe2000fffe03f */
[----:B------:R-:W-:Y:S01]  /*5840*/  SEL R7, RZ, 0x1, P1 ;  /* 0x00000001ff077807 */ /* 0x000fe20000800000 */
[----:B------:R-:W-:Y:S01]  /*5850*/  UIADD3 UR40, UR18, 0x6100, URZ ;  /* 0x0000610012287890 */ /* 0x000fe2000fffe03f */
[----:B------:R0:W-:Y:S01]  /*5860*/  UTMALDG.3D [UR8], [UR30], desc[UR6] ;  /* 0x000006081e0075b4 */ /* 0x0001e20008011000 */
[----:B------:R-:W-:Y:S01]  /*5870*/  UIADD3 UR32, UR18, 0x18100, URZ ;  /* 0x0001810012207890 */ /* 0x000fe2000fffe03f */
[----:B------:R-:W-:Y:S01]  /*5880*/  LOP3.LUT R4, R4, R7, RZ, 0x3c, !PT ;  /* 0x0000000704047212 */ /* 0x000fe200078e3cff */
[----:B------:R-:W-:Y:S01]  /*5890*/  UIADD3 UR24, UR18, 0x1a100, URZ ;  /* 0x0001a10012187890 */ /* 0x000fe2000fffe03f */
[----:B------:R-:W-:Y:S01]  /*58a0*/  SEL R5, R5, RZ, P1 ;  /* 0x000000ff05057207 */ /* 0x000fe20000800000 */
[----:B------:R-:W-:Y:S01]  /*58b0*/  UIADD3 UR16, UR18, 0x1c100, URZ ;  /* 0x0001c10012107890 */ /* 0x000fe2000fffe03f */
[----:B------:R-:W-:Y:S01]  /*58c0*/  UMOV UR57, UR9 ;  /* 0x0000000900397c82 */ /* 0x000fe20008000000 */
        /* <DEDUP_REMOVED lines=8> */
[----:B------:R1:W-:Y:S01]  /*5950*/  UTMALDG.3D [UR56], [UR30], desc[UR6] ;  /* 0x000006381e0075b4 */ /* 0x0003e20008011000 */
[----:B------:R-:W-:Y:S01]  /*5960*/  UMOV UR33, UR9 ;  /* 0x0000000900217c82 */ /* 0x000fe20008000000 */
[----:B------:R-:W-:Y:S01]  /*5970*/  UMOV UR34, UR10 ;  /* 0x0000000a00227c82 */ /* 0x000fe20008000000 */
[----:B------:R-:W-:Y:S01]  /*5980*/  UMOV UR36, UR12 ;  /* 0x0000000c00247c82 */ /* 0x000fe20008000000 */
[----:B------:R-:W-:Y:S01]  /*5990*/  UMOV UR25, UR9 ;  /* 0x0000000900197c82 */ /* 0x000fe20008000000 */
[----:B------:R-:W-:Y:S01]  /*59a0*/  UMOV UR27, UR35 ;  /* 0x00000023001b7c82 */ /* 0x000fe20008000000 */
[----:B------:R-:W-:Y:S01]  /*59b0*/  UMOV UR28, UR12 ;  /* 0x0000000c001c7c82 */ /* 0x000fe20008000000 */
[----:B------:R-:W-:Y:S01]  /*59c0*/  UMOV UR26, UR58 ;  /* 0x0000003a001a7c82 */ /* 0x000fe20008000000 */
[----:B0-----:R-:W-:Y:S01]  /*59d0*/  UIADD3 UR8, UR18, 0x1e100, URZ ;  /* 0x0001e10012087890 */ /* 0x001fe2000fffe03f */
[----:B------:R1:W-:Y:S01]  /*59e0*/  UTMALDG.3D [UR48], [UR30], desc[UR6] ;  /* 0x000006301e0075b4 */ /* 0x0003e20008011000 */
[----:B------:R-:W-:Y:S01]  /*59f0*/  UMOV UR17, UR9 ;  /* 0x0000000900117c82 */ /* 0x000fe20008000000 */
[----:B------:R-:W-:Y:S01]  /*5a00*/  UMOV UR19, UR35 ;  /* 0x0000002300137c82 */ /* 0x000fe20008000000 */
[----:B------:R-:W-:Y:S01]  /*5a10*/  UMOV UR20, UR12 ;  /* 0x0000000c00147c82 */ /* 0x000fe20008000000 */
[----:B------:R-:W-:Y:S01]  /*5a20*/  UMOV UR18, UR50 ;  /* 0x0000003200127c82 */ /* 0x000fe20008000000 */
[----:B------:R-:W-:Y:S01]  /*5a30*/  UMOV UR11, UR35 ;  /* 0x00000023000b7c82 */ /* 0x000fe20008000000 */
[----:B------:R-:W-:Y:S01]  /*5a40*/  UMOV UR10, UR42 ;  /* 0x0000002a000a7c82 */ /* 0x000fe20008000000 */
[----:B------:R1:W-:Y:S01]  /*5a50*/  UTMALDG.3D [UR40], [UR30], desc[UR6] ;  /* 0x000006281e0075b4 */ /* 0x0003e20008011000 */
[----:B------:R1:W-:Y:S01]  /*5a60*/  UTMALDG.3D [UR32], [UR4], desc[UR6] ;  /* 0x00000620040075b4 */ /* 0x0003e20008011000 */
[----:B------:R1:W-:Y:S01]  /*5a70*/  UTMALDG.3D [UR24], [UR4], desc[UR6] ;  /* 0x00000618040075b4 */ /* 0x0003e20008011000 */
[----:B------:R1:W-:Y:S01]  /*5a80*/  UTMALDG.3D [UR16], [UR4], desc[UR6] ;  /* 0x00000610040075b4 */ /* 0x0003e20008011000 */
[----:B------:R1:W-:Y:S02]  /*5a90*/  UTMALDG.3D [UR8], [UR4], desc[UR6] ;  /* 0x00000608040075b4 */ /* 0x0003e40008011000 */
[----:B-1----:R-:W-:Y:S05]  /*5aa0*/  @P3 BRA `(.L_x_106) ;  /* 0xfffffff800c83947 */ /* 0x002fea000383ffff */
.L_x_102:
[----:B------:R-:W-:Y:S05]  /*5ab0*/  BSYNC B1 ;  /* 0x0000000000017941 */ /* 0x000fea0003800000 */
.L_x_101:
[----:B------:R-:W2:Y:S01]  /*5ac0*/  LDL.64 R20, [R1] ;  /* 0x0000000001147983 */ /* 0x000ea20000100a00 */
[----:B------:R-:W-:Y:S01]  /*5ad0*/  LOP3.LUT P4, RZ, R10, 0xff, RZ, 0xc0, !PT ;  /* 0x000000ff0aff7812 */ /* 0x000fe2000788c0ff */
[----:B------:R-:W-:Y:S01]  /*5ae0*/  VIADD R7, R8, UR37 ;  /* 0x0000002508077c36 */ /* 0x000fe20008000000 */
[----:B------:R-:W-:Y:S01]  /*5af0*/  ULDC.64 UR4, c[0x0][0x650] ;  /* 0x0001940000047ab9 */ /* 0x000fe20000000a00 */
[----:B------:R-:W-:Y:S01]  /*5b00*/  IMAD.U32 R8, RZ, RZ, UR37 ;  /* 0x00000025ff087e24 */ /* 0x000fe2000f8e00ff */
[----:B------:R-:W-:Y:S01]  /*5b10*/  UISETP.GE.U32.AND UP0, UPT, UR37, 0x3, UPT ;  /* 0x000000032500788c */ /* 0x000fe2000bf06070 */
[----:B------:R-:W-:Y:S01]  /*5b20*/  BSSY B1, `(.L_x_107) ;  /* 0x000006b000017945 */ /* 0x000fe20003800000 */
[----:B------:R-:W-:Y:S01]  /*5b30*/  ISETP.GT.U32.AND P1, PT, R7, 0x2, PT ;  /* 0x000000020700780c */ /* 0x000fe20003f24070 */
[----:B------:R-:W-:Y:S01]  /*5b40*/  IMAD.MOV.U32 R22, RZ, RZ, -0x1 ;  /* 0xffffffffff167424 */ /* 0x000fe200078e00ff */
[----:B------:R-:W-:Y:S01]  /*5b50*/  PRMT R10, RZ, 0x7610, R10 ;  /* 0x00007610ff0a7816 */ /* 0x000fe2000000000a */
[----:B------:R-:W-:Y:S01]  /*5b60*/  IMAD.MOV.U32 R18, RZ, RZ, -0x1 ;  /* 0xffffffffff127424 */ /* 0x000fe200078e00ff */
[----:B------:R-:W-:Y:S01]  /*5b70*/  ISETP.LT.U32.AND P1, PT, R8, 0x3, P1 ;  /* 0x000000030800780c */ /* 0x000fe20000f21070 */
[----:B------:R-:W-:Y:S01]  /*5b80*/  IMAD.MOV.U32 R19, RZ, RZ, -0x1 ;  /* 0xffffffffff137424 */ /* 0x000fe200078e00ff */
[----:B------:R-:W-:Y:S01]  /*5b90*/  PLOP3.LUT P3, PT, PT, PT, UP0, 0x80, 0x0 ;  /* 0x000000000000781c */ /* 0x000fe20003f6f008 */
[----:B------:R-:W0:Y:S01]  /*5ba0*/  @P4 S2R R5, SR_CgaCtaId ;  /* 0x0000000000054919 */ /* 0x000e220000008800 */
[----:B------:R-:W-:-:S04]  /*5bb0*/  @P4 MOV R4, 0x400 ;  /* 0x0000040000044802 */ /* 0x000fc80000000f00 */
[----:B0-----:R-:W-:Y:S01]  /*5bc0*/  @P4 LEA R6, R5, R4, 0x18 ;  /* 0x0000000405064211 */ /* 0x001fe200078ec0ff */
[----:B------:R-:W-:Y:S01]  /*5bd0*/  IMAD.WIDE.U32 R4, R7, -0x55555555, RZ ;  /* 0xaaaaaaab07047825 */ /* 0x000fe200078e00ff */
[----:B------:R-:W-:Y:S02]  /*5be0*/  SEL R4, RZ, 0x1, !P1 ;  /* 0x00000001ff047807 */ /* 0x000fe40004800000 */
[----:B------:R0:W-:Y:S02]  /*5bf0*/  @P4 SYNCS.ARRIVE.TRANS64.A1T0 RZ, [R6+URZ+0x68], RZ ;  /* 0x000068ff06ff49a7 */ /* 0x0001e4000810003f */
[----:B------:R-:W-:Y:S02]  /*5c00*/  LOP3.LUT R3, R3, R4, RZ, 0x3c, !PT ;  /* 0x0000000403037212 */ /* 0x000fe400078e3cff */
[----:B------:R-:W-:Y:S02]  /*5c10*/  PRMT R4, RZ, 0x7610, R4 ;  /* 0x00007610ff047816 */ /* 0x000fe40000000004 */
[----:B0-----:R-:W-:-:S04]  /*5c20*/  SHF.R.U32.HI R6, RZ, 0x1, R5 ;  /* 0x00000001ff067819 */ /* 0x001fc80000011605 */
[----:B------:R-:W-:Y:S01]  /*5c30*/  @P3 LOP3.LUT R3, R3, 0x1, R6, 0x78, !PT ;  /* 0x0000000103033812 */ /* 0x000fe200078e7806 */
[----:B------:R-:W-:Y:S01]  /*5c40*/  IMAD R8, R6, -0x3, R7 ;  /* 0xfffffffd06087824 */ /* 0x000fe200078e0207 */
[----:B--2---:R-:W-:-:S04]  /*5c50*/  IADD3 R16, P4, R16, R20, RZ ;  /* 0x0000001410107210 */ /* 0x004fc80007f9e0ff */
[----:B------:R-:W-:Y:S01]  /*5c60*/  ISETP.GE.U32.AND P1, PT, R16, UR4, PT ;  /* 0x0000000410007c0c */ /* 0x000fe2000bf26070 */
[----:B------:R-:W-:-:S05]  /*5c70*/  IMAD.X R17, R17, 0x1, R0, P4 ;  /* 0x0000000111117824 */ /* 0x000fca00020e0600 */
[----:B------:R-:W-:-:S13]  /*5c80*/  ISETP.GE.U32.AND.EX P1, PT, R17, UR5, PT, P1 ;  /* 0x0000000511007c0c */ /* 0x000fda000bf26110 */
[----:B------:R-:W-:Y:S05]  /*5c90*/  @P1 BRA `(.L_x_108) ;  /* 0x00000004004c1947 */ /* 0x000fea0003800000 */
[----:B------:R-:W0:Y:S01]  /*5ca0*/  S2R R12, SR_CTAID.X ;  /* 0x00000000000c7919 */ /* 0x000e220000002500 */
[----:B------:R-:W-:Y:S01]  /*5cb0*/  ULDC.64 UR4, c[0x0][0x628] ;  /* 0x00018a0000047ab9 */ /* 0x000fe20000000a00 */
[----:B------:R-:W1:Y:S01]  /*5cc0*/  LDC R13, c[0x0][0x144] ;  /* 0x00005100ff0d7b82 */ /* 0x000e620000000800 */
[----:B------:R-:W-:Y:S01]  /*5cd0*/  ISETP.NE.U32.AND P1, PT, RZ, UR4, PT ;  /* 0x00000004ff007c0c */ /* 0x000fe2000bf25070 */
[----:B------:R-:W2:Y:S01]  /*5ce0*/  S2R R11, SR_CTAID.Y ;  /* 0x00000000000b7919 */ /* 0x000ea20000002600 */
[----:B------:R-:W-:Y:S01]  /*5cf0*/  ULDC UR6, c[0x0][0x150] ;  /* 0x0000540000067ab9 */ /* 0x000fe20000000800 */
[----:B------:R-:W-:Y:S01]  /*5d00*/  ULDC UR7, c[0x0][0x630] ;  /* 0x00018c0000077ab9 */ /* 0x000fe20000000800 */
[----:B------:R-:W-:Y:S01]  /*5d10*/  ISETP.NE.AND.EX P1, PT, RZ, UR5, PT, P1 ;  /* 0x00000005ff007c0c */ /* 0x000fe2000bf25310 */
[----:B------:R-:W-:Y:S01]  /*5d20*/  IMAD.MOV.U32 R4, RZ, RZ, R16 ;  /* 0x000000ffff047224 */ /* 0x000fe200078e0010 */
[----:B0-----:R-:W-:-:S05]  /*5d30*/  I2FP.F32.U32 R5, R12 ;  /* 0x0000000c00057245 */ /* 0x001fca0000201000 */
[----:B------:R-:W-:Y:S01]  /*5d40*/  FMUL R14, R5, UR6 ;  /* 0x00000006050e7c20 */ /* 0x000fe20008400000 */
[----:B------:R-:W-:-:S05]  /*5d50*/  IMAD.MOV.U32 R5, RZ, RZ, R17 ;  /* 0x000000ffff057224 */ /* 0x000fca00078e0011 */
[----:B--2---:R-:W-:Y:S05]  /*5d60*/  @!P1 BRA `(.L_x_109) ;  /* 0x0000000000289947 */ /* 0x004fea0003800000 */
[----:B------:R-:W-:Y:S02]  /*5d70*/  ULDC UR6, c[0x0][0x634] ;  /* 0x00018d0000067ab9 */ /* 0x000fe40000000800 */
[----:B------:R-:W-:-:S05]  /*5d80*/  IADD3 R5, P1, R16, UR6, RZ ;  /* 0x0000000610057c10 */ /* 0x000fca000ff3e0ff */
[----:B------:R-:W-:-:S04]  /*5d90*/  IMAD.X R15, RZ, RZ, R17, P1 ;  /* 0x000000ffff0f7224 */ /* 0x000fc800008e0611 */
[----:B------:R-:W-:-:S04]  /*5da0*/  IMAD.WIDE.U32 R6, R15, UR4, RZ ;  /* 0x000000040f067c25 */ /* 0x000fc8000f8e00ff */
[----:B------:R-:W-:-:S04]  /*5db0*/  IMAD.WIDE.U32 R6, P1, R5, UR5, R6 ;  /* 0x0000000505067c25 */ /* 0x000fc8000f820006 */
[----:B------:R-:W-:-:S04]  /*5dc0*/  IMAD.WIDE.U32 R4, R5, UR4, RZ ;  /* 0x0000000405047c25 */ /* 0x000fc8000f8e00ff */
[----:B------:R-:W-:Y:S01]  /*5dd0*/  IMAD.MOV.U32 R4, RZ, RZ, R7 ;  /* 0x000000ffff047224 */ /* 0x000fe200078e0007 */
[----:B------:R-:W-:Y:S01]  /*5de0*/  IADD3 RZ, P3, R5, R6, RZ ;  /* 0x0000000605ff7210 */ /* 0x000fe20007f7e0ff */
[----:B------:R-:W-:-:S04]  /*5df0*/  IMAD.X R5, RZ, RZ, RZ, P1 ;  /* 0x000000ffff057224 */ /* 0x000fc800008e06ff */
[----:B------:R-:W-:-:S08]  /*5e00*/  IMAD.WIDE.U32.X R4, R15, UR5, R4, P3 ;  /* 0x000000050f047c25 */ /* 0x000fd000098e0404 */
.L_x_109:
[--C-:B------:R-:W-:Y:S01]  /*5e10*/  SHF.R.U64 R19, R4, UR7, R5.reuse ;  /* 0x0000000704137c19 */ /* 0x100fe20008001205 */
[----:B------:R-:W0:Y:S01]  /*5e20*/  F2I.U32.TRUNC.NTZ R14, R14 ;  /* 0x0000000e000e7305 */ /* 0x000e22000020f000 */
[----:B------:R-:W-:Y:S01]  /*5e30*/  SHF.R.U32.HI R4, RZ, UR7, R5 ;  /* 0x00000007ff047c19 */ /* 0x000fe20008011605 */
[----:B------:R-:W-:Y:S01]  /*5e40*/  ULDC.64 UR4, c[0x0][0x620] ;  /* 0x0001880000047ab9 */ /* 0x000fe20000000a00 */
[----:B------:R-:W-:Y:S01]  /*5e50*/  IADD3 R7, P1, RZ, -R19, RZ ;  /* 0x80000013ff077210 */ /* 0x000fe20007f3e0ff */
[----:B------:R-:W-:Y:S01]  /*5e60*/  ULDC.64 UR6, c[0x0][0x640] ;  /* 0x0001900000067ab9 */ /* 0x000fe20000000a00 */
[----:B------:R-:W2:Y:S03]  /*5e70*/  LDC R18, c[0x0][0x148] ;  /* 0x00005200ff127b82 */ /* 0x000ea60000000800 */
[----:B------:R-:W-:Y:S01]  /*5e80*/  IMAD.X R4, RZ, RZ, ~R4, P1 ;  /* 0x000000ffff047224 */ /* 0x000fe200008e0e04 */
[----:B------:R-:W-:-:S03]  /*5e90*/  ISETP.NE.U32.AND P1, PT, RZ, UR6, PT ;  /* 0x00000006ff007c0c */ /* 0x000fc6000bf25070 */
[----:B------:R-:W-:Y:S01]  /*5ea0*/  IMAD R6, R4, UR4, RZ ;  /* 0x0000000404067c24 */ /* 0x000fe2000f8e02ff */
[----:B------:R-:W-:Y:S01]  /*5eb0*/  ISETP.NE.AND.EX P1, PT, RZ, UR7, PT, P1 ;  /* 0x00000007ff007c0c */ /* 0x000fe2000bf25310 */
[----:B------:R-:W-:Y:S01]  /*5ec0*/  IMAD.WIDE.U32 R4, R7, UR4, R16 ;  /* 0x0000000407047c25 */ /* 0x000fe2000f8e0010 */
[----:B------:R-:W-:-:S03]  /*5ed0*/  ULDC UR4, c[0x0][0x618] ;  /* 0x0001860000047ab9 */ /* 0x000fc60000000800 */
[----:B------:R-:W-:Y:S01]  /*5ee0*/  IMAD R7, R7, UR5, R6 ;  /* 0x0000000507077c24 */ /* 0x000fe2000f8e0206 */
[----:B------:R-:W-:Y:S01]  /*5ef0*/  ULDC UR5, c[0x0][0x154] ;  /* 0x0000550000057ab9 */ /* 0x000fe20000000800 */
[----:B0-----:R-:W-:Y:S02]  /*5f00*/  IMAD.MOV R6, RZ, RZ, -R14 ;  /* 0x000000ffff067224 */ /* 0x001fe400078e0a0e */
[----:B------:R-:W-:Y:S02]  /*5f10*/  IMAD.IADD R5, R5, 0x1, R7 ;  /* 0x0000000105057824 */ /* 0x000fe400078e0207 */
[----:B-1----:R-:W-:Y:S01]  /*5f20*/  IMAD R12, R13, R6, R12 ;  /* 0x000000060d0c7224 */ /* 0x002fe200078e020c */
[----:B------:R-:W-:Y:S02]  /*5f30*/  I2FP.F32.U32 R6, R11 ;  /* 0x0000000b00067245 */ /* 0x000fe40000201000 */
[--C-:B------:R-:W-:Y:S02]  /*5f40*/  SHF.R.U64 R13, R4, UR4, R5.reuse ;  /* 0x00000004040d7c19 */ /* 0x100fe40008001205 */
[----:B------:R-:W-:Y:S01]  /*5f50*/  SHF.R.U32.HI R4, RZ, UR4, R5 ;  /* 0x00000004ff047c19 */ /* 0x000fe20008011605 */
[----:B------:R-:W-:Y:S01]  /*5f60*/  FMUL R6, R6, UR5 ;  /* 0x0000000506067c20 */ /* 0x000fe20008400000 */
[----:B------:R-:W-:-:S02]  /*5f70*/  ULDC UR4, c[0x0][0x608] ;  /* 0x0001820000047ab9 */ /* 0x000fc40000000800 */
[--C-:B------:R-:W-:Y:S01]  /*5f80*/  SHF.R.U64 R15, R13, UR4, R4.reuse ;  /* 0x000000040d0f7c19 */ /* 0x100fe20008001204 */
[----:B------:R0:W1:Y:S01]  /*5f90*/  F2I.U32.TRUNC.NTZ R20, R6 ;  /* 0x0000000600147305 */ /* 0x000062000020f000 */
[----:B------:R-:W-:Y:S01]  /*5fa0*/  SHF.R.U32.HI R4, RZ, UR4, R4 ;  /* 0x00000004ff047c19 */ /* 0x000fe20008011604 */
[----:B------:R-:W-:-:S03]  /*5fb0*/  ULDC UR4, c[0x0][0x658] ;  /* 0x0001960000047ab9 */ /* 0x000fc60000000800 */
[--C-:B------:R-:W-:Y:S02]  /*5fc0*/  SHF.R.U64 R14, R15, UR4, R4.reuse ;  /* 0x000000040f0e7c19 */ /* 0x100fe40008001204 */
[----:B------:R-:W-:-:S03]  /*5fd0*/  SHF.R.U32.HI R21, RZ, UR4, R4 ;  /* 0x00000004ff157c19 */ /* 0x000fc60008011604 */
[----:B------:R-:W-:Y:S02]  /*5fe0*/  IMAD.MOV.U32 R4, RZ, RZ, R14 ;  /* 0x000000ffff047224 */ /* 0x000fe400078e000e */
[----:B------:R-:W-:Y:S01]  /*5ff0*/  IMAD.MOV.U32 R5, RZ, RZ, R21 ;  /* 0x000000ffff057224 */ /* 0x000fe200078e0015 */
[----:B0-----:R-:W-:Y:S06]  /*6000*/  @!P1 BRA `(.L_x_110) ;  /* 0x0000000000289947 */ /* 0x001fec0003800000 */
        /* <DEDUP_REMOVED lines=10> */
.L_x_110:
[----:B------:R-:W-:Y:S01]  /*60b0*/  ISETP.NE.AND P1, PT, R2, 0x1, PT ;  /* 0x000000010200780c */ /* 0x000fe20003f25270 */
[----:B------:R-:W-:Y:S01]  /*60c0*/  ULDC UR4, c[0x0][0x648] ;  /* 0x0001920000047ab9 */ /* 0x000fe20000000800 */
[----:B------:R-:W-:Y:S01]  /*60d0*/  LOP3.LUT R15, R15, UR22, RZ, 0xc0, !PT ;  /* 0x000000160f0f7c12 */ /* 0x000fe2000f8ec0ff */
[----:B-1----:R-:W-:Y:S01]  /*60e0*/  IMAD.MOV R20, RZ, RZ, -R20 ;  /* 0x000000ffff147224 */ /* 0x002fe200078e0a14 */
[----:B------:R-:W-:Y:S01]  /*60f0*/  SHF.R.U64 R4, R4, UR4, R5 ;  /* 0x0000000404047c19 */ /* 0x000fe20008001205 */
[----:B------:R-:W-:Y:S01]  /*6100*/  ULDC UR4, c[0x0][0x638] ;  /* 0x00018e0000047ab9 */ /* 0x000fe20000000800 */
[----:B------:R-:W-:Y:S01]  /*6110*/  LOP3.LUT R13, R13, UR13, RZ, 0xc0, !PT ;  /* 0x0000000d0d0d7c12 */ /* 0x000fe2000f8ec0ff */
[----:B------:R-:W-:Y:S02]  /*6120*/  ULDC UR5, c[0x0][0x610] ;  /* 0x0001840000057ab9 */ /* 0x000fe40000000800 */
[----:B------:R-:W-:Y:S02]  /*6130*/  IMAD.MOV R5, RZ, RZ, -R4 ;  /* 0x000000ffff057224 */ /* 0x000fe400078e0a04 */
[----:B------:R-:W-:-:S02]  /*6140*/  IMAD R15, R4, UR21, R15 ;  /* 0x00000015040f7c24 */ /* 0x000fc4000f8e020f */
[----:B--2---:R-:W-:Y:S02]  /*6150*/  @P1 IMAD R12, R18, R20, R11 ;  /* 0x00000014120c1224 */ /* 0x004fe400078e020b */
[----:B------:R-:W-:Y:S01]  /*6160*/  IMAD R14, R5, UR4, R14 ;  /* 0x00000004050e7c24 */ /* 0x000fe2000f8e020e */
[----:B------:R-:W-:Y:S01]  /*6170*/  ULDC UR4, c[0x0][0x600] ;  /* 0x0001800000047ab9 */ /* 0x000fe20000000800 */
[----:B------:R-:W-:Y:S02]  /*6180*/  IMAD R12, R15, UR5, R12 ;  /* 0x000000050f0c7c24 */ /* 0x000fe4000f8e020c */
[----:B------:R-:W-:Y:S02]  /*6190*/  IMAD R5, R14, UR4, R13 ;  /* 0x000000040e057c24 */ /* 0x000fe4000f8e020d */
[----:B------:R-:W-:-:S03]  /*61a0*/  IMAD.MOV.U32 R4, RZ, RZ, 0x1 ;  /* 0x00000001ff047424 */ /* 0x000fc600078e00ff */
[----:B------:R-:W-:Y:S02]  /*61b0*/  SEL R18, R5, R12, !P1 ;  /* 0x0000000c05127207 */ /* 0x000fe40004800000 */
[----:B------:R-:W-:-:S07]  /*61c0*/  SEL R22, R12, R5, !P1 ;  /* 0x000000050c167207 */ /* 0x000fce0004800000 */
.L_x_108:
[----:B------:R-:W-:Y:S05]  /*61d0*/  BSYNC B1 ;  /* 0x0000000000017941 */ /* 0x000fea0003800000 */
.L_x_107:
[----:B------:R-:W-:-:S13]  /*61e0*/  LOP3.LUT P1, RZ, R4, 0xff, RZ, 0xc0, !PT ;  /* 0x000000ff04ff7812 */ /* 0x000fda000782c0ff */
[----:B------:R-:W-:Y:S05]  /*61f0*/  @P1 BRA `(.L_x_111) ;  /* 0xfffffff000c01947 */ /* 0x000fea000383ffff */
[----:B------:R-:W-:Y:S05]  /*6200*/  BSYNC B0 ;  /* 0x0000000000007941 */ /* 0x000fea0003800000 */
.L_x_99:
[----:B------:R-:W-:-:S03]  /*6210*/  UMOV UR4, 0xffffffff ;  /* 0xffffffff00047882 */ /* 0x000fc60000000000 */
[----:B------:R-:W-:Y:S05]  /*6220*/  BRA.DIV UR4, `(.L_x_112) ;  /* 0x0000000604247947 */ /* 0x000fea000b800000 */
[----:B------:R-:W-:-:S13]  /*6230*/  ELECT P6, URZ, PT ;  /* 0x00000000003f782f */ /* 0x000fda00038c0000 */
.L_x_127:
[----:B------:R-:W-:Y:S04]  /*6240*/  BSSY B0, `(.L_x_113) ;  /* 0x0000022000007945 */ /* 0x000fe80003800000 */
[----:B------:R-:W-:Y:S05]  /*6250*/  @!P6 BRA `(.L_x_114) ;  /* 0x000000000080e947 */ /* 0x000fea0003800000 */
[----:B------:R-:W-:-:S04]  /*6260*/  LOP3.LUT R23, R23, 0x2, RZ, 0xfc, !PT ;  /* 0x0000000217177812 */ /* 0x000fc800078efcff */
[----:B------:R-:W-:-:S13]  /*6270*/  ISETP.NE.AND P0, PT, R23, 0x3, PT ;  /* 0x000000031700780c */ /* 0x000fda0003f05270 */
[----:B------:R-:W-:Y:S05]  /*6280*/  @!P0 BRA `(.L_x_115) ;  /* 0x0000000000048947 */ /* 0x000fea0003800000 */
[----:B------:R-:W-:Y:S01]  /*6290*/  BPT.TRAP 0x1 ;  /* 0x000000040000795c */ /* 0x000fe20000300000 */
.L_x_115:
[----:B------:R-:W0:Y:S01]  /*62a0*/  S2R R5, SR_CgaCtaId ;  /* 0x0000000000057919 */ /* 0x000e220000008800 */
[----:B------:R-:W-:Y:S02]  /*62b0*/  MOV R0, 0x400 ;  /* 0x0000040000007802 */ /* 0x000fe40000000f00 */
[----:B------:R-:W-:Y:S02]  /*62c0*/  SHF.L.U32 R2, R3, 0x1f, RZ ;  /* 0x0000001f03027819 */ /* 0x000fe400000006ff */
[----:B0-----:R-:W-:-:S05]  /*62d0*/  LEA R5, R5, R0, 0x18 ;  /* 0x0000000005057211 */ /* 0x001fca00078ec0ff */
[----:B------:R-:W-:-:S04]  /*62e0*/  VIADD R5, R5, 0x18 ;  /* 0x0000001805057836 */ /* 0x000fc80000000000 */
[C---:B------:R-:W-:Y:S02]  /*62f0*/  IMAD R7, R8.reuse, 0x8, R5 ;  /* 0x0000000808077824 */ /* 0x040fe400078e0205 */
[----:B------:R-:W-:Y:S02]  /*6300*/  VIADD R8, R8, 0x1 ;  /* 0x0000000108087836 */ /* 0x000fe40000000000 */
[----:B------:R-:W0:Y:S03]  /*6310*/  SYNCS.PHASECHK.TRANS64.TRYWAIT P0, [R7+URZ], R2 ;  /* 0x00000002070075a7 */ /* 0x000e26000800017f */
[----:B------:R-:W-:-:S04]  /*6320*/  ISETP.NE.AND P1, PT, R8, 0x3, PT ;  /* 0x000000030800780c */ /* 0x000fc80003f25270 */
[----:B------:R-:W-:Y:S02]  /*6330*/  SEL R0, RZ, 0x1, P1 ;  /* 0x00000001ff007807 */ /* 0x000fe40000800000 */
[----:B------:R-:W-:Y:S02]  /*6340*/  SEL R8, R8, RZ, P1 ;  /* 0x000000ff08087207 */ /* 0x000fe40000800000 */
[----:B------:R-:W-:-:S03]  /*6350*/  LOP3.LUT R9, R3, R0, RZ, 0x3c, !PT ;  /* 0x0000000003097212 */ /* 0x000fc600078e3cff */
[----:B------:R-:W-:Y:S01]  /*6360*/  IMAD R4, R8, 0x8, R5 ;  /* 0x0000000808047824 */ /* 0x000fe200078e0205 */
[----:B------:R-:W-:Y:S01]  /*6370*/  SHF.L.U32 R3, R9, 0x1f, RZ ;  /* 0x0000001f09037819 */ /* 0x000fe200000006ff */
[----:B0-----:R-:W-:Y:S06]  /*6380*/  @!P0 BRA `(.L_x_116) ;  /* 0x0000000000ec8947 */ /* 0x001fec0003800000 */
.L_x_128:
[----:B------:R-:W1:Y:S01]  /*6390*/  SYNCS.PHASECHK.TRANS64.TRYWAIT P0, [R4+URZ], R3 ;  /* 0x00000003040075a7 */ /* 0x000e62000800017f */
[----:B------:R-:W-:-:S05]  /*63a0*/  VIADD R0, R8, 0x1 ;  /* 0x0000000108007836 */ /* 0x000fca0000000000 */
[----:B------:R-:W-:-:S04]  /*63b0*/  ISETP.NE.AND P1, PT, R0, 0x3, PT ;  /* 0x000000030000780c */ /* 0x000fc80003f25270 */
[----:B0-----:R-:W-:Y:S02]  /*63c0*/  SEL R2, RZ, 0x1, P1 ;  /* 0x00000001ff027807 */ /* 0x001fe40000800000 */
[----:B------:R-:W-:Y:S02]  /*63d0*/  SEL R0, R0, RZ, P1 ;  /* 0x000000ff00007207 */ /* 0x000fe40000800000 */
[----:B------:R-:W-:Y:S01]  /*63e0*/  LOP3.LUT R2, R9, R2, RZ, 0x3c, !PT ;  /* 0x0000000209027212 */ /* 0x000fe200078e3cff */
[----:B-1----:R-:W-:Y:S06]  /*63f0*/  @!P0 BRA `(.L_x_117) ;  /* 0x0000000000e48947 */ /* 0x002fec0003800000 */
.L_x_129:
[----:B------:R-:W-:Y:S01]  /*6400*/  IMAD R5, R0, 0x8, R5 ;  /* 0x0000000800057824 */ /* 0x000fe200078e0205 */
[----:B------:R-:W-:-:S07]  /*6410*/  SHF.L.U32 R0, R2, 0x1f, RZ ;  /* 0x0000001f02007819 */ /* 0x000fce00000006ff */
.L_x_118:
[----:B-1----:R1:W2:Y:S02]  /*6420*/  SYNCS.PHASECHK.TRANS64.TRYWAIT P0, [R5+URZ], R0 ;  /* 0x00000000050075a7 */ /* 0x0022a4000800017f */
[----:B--2---:R-:W-:Y:S05]  /*6430*/  @!P0 NANOSLEEP.SYNCS 0x989680 ;  /* 0x009896800000895d */ /* 0x004fea0003900000 */
[----:B------:R-:W2:Y:S02]  /*6440*/  @!P0 SYNCS.PHASECHK.TRANS64 P0, [R5+URZ], R0 ;  /* 0x00000000050085a7 */ /* 0x000ea4000800007f */
[----:B--2---:R-:W-:Y:S05]  /*6450*/  @!P0 BRA `(.L_x_118) ;  /* 0xfffffffc00f08947 */ /* 0x004fea000383ffff */
.L_x_114:
[----:B------:R-:W-:Y:S05]  /*6460*/  BSYNC B0 ;  /* 0x0000000000007941 */ /* 0x000fea0003800000 */
.L_x_113:
[----:B------:R-:W-:Y:S05]  /*6470*/  EXIT ;  /* 0x000000000000794d */ /* 0x000fea0003800000 */
.L_x_15:
[----:B0-----:R-:W-:-:S04]  /*6480*/  IMAD.U32 R3, RZ, RZ, UR43 ;  /* 0x0000002bff037e24 */ /* 0x001fc8000f8e00ff */
[----:B------:R0:W1:Y:S03]  /*6490*/  SYNCS.PHASECHK.TRANS64.TRYWAIT P0, [R3+URZ+-0x8], R0 ;  /* 0xfffff800030075a7 */ /* 0x000066000800017f */
[----:B-1----:R-:W-:Y:S05]  /*64a0*/  @!P0 NANOSLEEP.SYNCS 0x989680 ;  /* 0x009896800000895d */ /* 0x002fea0003900000 */
[----:B------:R-:W1:Y:S02]  /*64b0*/  @!P0 SYNCS.PHASECHK.TRANS64 P0, [R3+URZ+-0x8], R0 ;  /* 0xfffff800030085a7 */ /* 0x000e64000800007f */
[----:B-1----:R-:W-:Y:S05]  /*64c0*/  @!P0 BRA `(.L_x_15) ;  /* 0xfffffffc00ec8947 */ /* 0x002fea000383ffff */
[----:B------:R-:W-:Y:S05]  /*64d0*/  BRA `(.L_x_119) ;  /* 0xffffffb000347947 */ /* 0x000fea000383ffff */
.L_x_20:
[----:B-1----:R1:W2:Y:S02]  /*64e0*/  SYNCS.PHASECHK.TRANS64.TRYWAIT P1, [R3+URZ], R0 ;  /* 0x00000000030075a7 */ /* 0x0022a4000802017f */
[----:B--2---:R-:W-:Y:S05]  /*64f0*/  @!P1 NANOSLEEP.SYNCS 0x989680 ;  /* 0x009896800000995d */ /* 0x004fea0003900000 */
[----:B------:R-:W2:Y:S02]  /*6500*/  @!P1 SYNCS.PHASECHK.TRANS64 P1, [R3+URZ], R0 ;  /* 0x00000000030095a7 */ /* 0x000ea4000802007f */
[----:B--2---:R-:W-:Y:S05]  /*6510*/  @!P1 BRA `(.L_x_20) ;  /* 0xfffffffc00f09947 */ /* 0x004fea000383ffff */
[----:B------:R-:W-:Y:S05]  /*6520*/  BRA `(.L_x_19) ;  /* 0xffffffb000a07947 */ /* 0x000fea000383ffff */
.L_x_25:
[----:B-1----:R-:W-:-:S04]  /*6530*/  IMAD.U32 R4, RZ, RZ, UR6 ;  /* 0x00000006ff047e24 */ /* 0x002fc8000f8e00ff */
[----:B------:R1:W2:Y:S03]  /*6540*/  SYNCS.PHASECHK.TRANS64.TRYWAIT P1, [R4+URZ], R3 ;  /* 0x00000003040075a7 */ /* 0x0002a6000802017f */
[----:B--2---:R-:W-:Y:S05]  /*6550*/  @!P1 NANOSLEEP.SYNCS 0x989680 ;  /* 0x009896800000995d */ /* 0x004fea0003900000 */
[----:B------:R-:W2:Y:S02]  /*6560*/  @!P1 SYNCS.PHASECHK.TRANS64 P1, [R4+URZ], R3 ;  /* 0x00000003040095a7 */ /* 0x000ea4000802007f */
[----:B--2---:R-:W-:Y:S05]  /*6570*/  @!P1 BRA `(.L_x_25) ;  /* 0xfffffffc00ec9947 */ /* 0x004fea000383ffff */
[----:B------:R-:W-:Y:S05]  /*6580*/  BRA `(.L_x_24) ;  /* 0xffffffb800a87947 */ /* 0x000fea000383ffff */
.L_x_31:
[----:B0-----:R-:W-:-:S04]  /*6590*/  IMAD.U32 R3, RZ, RZ, UR43 ;  /* 0x0000002bff037e24 */ /* 0x001fc8000f8e00ff */
[----:B------:R0:W1:Y:S03]  /*65a0*/  SYNCS.PHASECHK.TRANS64.TRYWAIT P0, [R3+URZ+0x8], R0 ;  /* 0x00000800030075a7 */ /* 0x000066000800017f */
[----:B-1----:R-:W-:Y:S05]  /*65b0*/  @!P0 NANOSLEEP.SYNCS 0x989680 ;  /* 0x009896800000895d */ /* 0x002fea0003900000 */
[----:B------:R-:W1:Y:S02]  /*65c0*/  @!P0 SYNCS.PHASECHK.TRANS64 P0, [R3+URZ+0x8], R0 ;  /* 0x00000800030085a7 */ /* 0x000e64000800007f */
[----:B-1----:R-:W-:Y:S05]  /*65d0*/  @!P0 BRA `(.L_x_31) ;  /* 0xfffffffc00ec8947 */ /* 0x002fea000383ffff */
[----:B------:R-:W-:Y:S05]  /*65e0*/  BRA `(.L_x_120) ;  /* 0xffffffc400247947 */ /* 0x000fea000383ffff */
.L_x_100:
[----:B------:R-:W-:Y:S01]  /*65f0*/  BSSY B1, `(.L_x_121) ;  /* 0x0000006000017945 */ /* 0x000fe20003800000 */
[----:B------:R-:W-:-:S07]  /*6600*/  IMAD.MOV.U32 R15, RZ, RZ, -0x1 ;  /* 0xffffffffff0f7424 */ /* 0x000fce00078e00ff */
[----:B-----5:R-:W-:Y:S05]  /*6610*/  WARPSYNC.COLLECTIVE R15, `(.L_x_122) ;  /* 0x000000000f0c7348 */ /* 0x020fea0003c00000 */
[----:B------:R-:W-:Y:S02]  /*6620*/  ELECT P6, UR62, PT ;  /* 0x00000000003e782f */ /* 0x000fe400038c0000 */
[----:B------:R-:W-:Y:S01]  /*6630*/  MOV R14, UR62 ;  /* 0x0000003e000e7c02 */ /* 0x000fe20008000f00 */
[----:B-----5:R-:W-:Y:S10]  /*6640*/  ENDCOLLECTIVE ;  /* 0x000000000000791b */ /* 0x020ff40003800000 */
.L_x_122:
[----:B------:R-:W-:Y:S05]  /*6650*/  BSYNC B1 ;  /* 0x0000000000017941 */ /* 0x000fea0003800000 */
.L_x_121:
[----:B------:R-:W-:Y:S05]  /*6660*/  BRA `(.L_x_123) ;  /* 0xffffffec00b07947 */ /* 0x000fea000383ffff */
.L_x_103:
[----:B-1----:R1:W2:Y:S02]  /*6670*/  SYNCS.PHASECHK.TRANS64.TRYWAIT P1, [R11+URZ+0x18], R6 ;  /* 0x000018060b0075a7 */ /* 0x0022a4000802017f */
[----:B--2---:R-:W-:Y:S05]  /*6680*/  @!P1 NANOSLEEP.SYNCS 0x989680 ;  /* 0x009896800000995d */ /* 0x004fea0003900000 */
[----:B------:R-:W2:Y:S02]  /*6690*/  @!P1 SYNCS.PHASECHK.TRANS64 P1, [R11+URZ+0x18], R6 ;  /* 0x000018060b0095a7 */ /* 0x000ea4000802007f */
[----:B--2---:R-:W-:Y:S05]  /*66a0*/  @!P1 BRA `(.L_x_103) ;  /* 0xfffffffc00f09947 */ /* 0x004fea000383ffff */
[----:B------:R-:W-:Y:S05]  /*66b0*/  BRA `(.L_x_124) ;  /* 0xffffffec00e47947 */ /* 0x000fea000383ffff */
.L_x_112:
[----:B------:R-:W-:Y:S01]  /*66c0*/  BSSY B0, `(.L_x_125) ;  /* 0x0000006000007945 */ /* 0x000fe20003800000 */
[----:B------:R-:W-:-:S07]  /*66d0*/  IMAD.MOV.U32 R15, RZ, RZ, -0x1 ;  /* 0xffffffffff0f7424 */ /* 0x000fce00078e00ff */
[----:B-----5:R-:W-:Y:S05]  /*66e0*/  WARPSYNC.COLLECTIVE R15, `(.L_x_126) ;  /* 0x000000000f0c7348 */ /* 0x020fea0003c00000 */
[----:B------:R-:W-:Y:S02]  /*66f0*/  ELECT P6, UR62, PT ;  /* 0x00000000003e782f */ /* 0x000fe400038c0000 */
[----:B------:R-:W-:Y:S01]  /*6700*/  MOV R14, UR62 ;  /* 0x0000003e000e7c02 */ /* 0x000fe20008000f00 */
[----:B-----5:R-:W-:Y:S10]  /*6710*/  ENDCOLLECTIVE ;  /* 0x000000000000791b */ /* 0x020ff40003800000 */
.L_x_126:
[----:B------:R-:W-:Y:S05]  /*6720*/  BSYNC B0 ;  /* 0x0000000000007941 */ /* 0x000fea0003800000 */
.L_x_125:
[----:B------:R-:W-:Y:S05]  /*6730*/  BRA `(.L_x_127) ;  /* 0xfffffff800c07947 */ /* 0x000fea000383ffff */
.L_x_116:
[----:B0-----:R0:W1:Y:S02]  /*6740*/  SYNCS.PHASECHK.TRANS64.TRYWAIT P0, [R7+URZ], R2 ;  /* 0x00000002070075a7 */ /* 0x001064000800017f */
[----:B-1----:R-:W-:Y:S05]  /*6750*/  @!P0 NANOSLEEP.SYNCS 0x989680 ;  /* 0x009896800000895d */ /* 0x002fea0003900000 */
[----:B------:R-:W1:Y:S02]  /*6760*/  @!P0 SYNCS.PHASECHK.TRANS64 P0, [R7+URZ], R2 ;  /* 0x00000002070085a7 */ /* 0x000e64000800007f */
[----:B-1----:R-:W-:Y:S05]  /*6770*/  @!P0 BRA `(.L_x_116) ;  /* 0xfffffffc00f08947 */ /* 0x002fea000383ffff */
[----:B------:R-:W-:Y:S05]  /*6780*/  BRA `(.L_x_128) ;  /* 0xfffffffc00007947 */ /* 0x000fea000383ffff */
.L_x_117:
[----:B0-----:R0:W1:Y:S02]  /*6790*/  SYNCS.PHASECHK.TRANS64.TRYWAIT P0, [R4+URZ], R3 ;  /* 0x00000003040075a7 */ /* 0x001064000800017f */
[----:B-1----:R-:W-:Y:S05]  /*67a0*/  @!P0 NANOSLEEP.SYNCS 0x989680 ;  /* 0x009896800000895d */ /* 0x002fea0003900000 */
[----:B------:R-:W1:Y:S02]  /*67b0*/  @!P0 SYNCS.PHASECHK.TRANS64 P0, [R4+URZ], R3 ;  /* 0x00000003040085a7 */ /* 0x000e64000800007f */
[----:B-1----:R-:W-:Y:S05]  /*67c0*/  @!P0 BRA `(.L_x_117) ;  /* 0xfffffffc00f08947 */ /* 0x002fea000383ffff */
[----:B------:R-:W-:Y:S05]  /*67d0*/  BRA `(.L_x_129) ;  /* 0xfffffffc00087947 */ /* 0x000fea000383ffff */
.L_x_130:
[----:B------:R-:W-:-:S00]  /*67e0*/  BRA `(.L_x_130) ;  /* 0xfffffffc00fc7947 */ /* 0x000fc0000383ffff */
[----:B------:R-:W-:-:S00]  /*67f0*/  NOP ;  /* 0x0000000000007918 */ /* 0x000fc00000000000 */
        /* <DEDUP_REMOVED lines=8> */
.L_x_131:


//--------------------- .nv.global.init           --------------------------
	.section	.nv.global.init,"aw",@progbits
.nv.global.init:
	.type		$str$22,@object
	.size		$str$22,($str$23 - $str$22)
$str$22:
        /*0000*/ 	.byte	0x6b, 0x5f, 0x74, 0x69, 0x6c, 0x65, 0x5f, 0x63, 0x6f, 0x75, 0x6e, 0x74, 0x20, 0x3e, 0x3d, 0x20
        /*0010*/ 	.byte	0x31, 0x00
	.type		$str$23,@object
	.size		$str$23,(__unnamed_1 - $str$23)
$str$23:
        /*0012*/ 	.byte	0x2f, 0x74, 0x6d, 0x70, 0x2f, 0x63, 0x75, 0x74, 0x6c, 0x61, 0x73, 0x73, 0x5f, 0x73, 0x77, 0x65
        /*0022*/ 	.byte	0x65, 0x70, 0x5f, 0x73, 0x72, 0x63, 0x2f, 0x69, 0x6e, 0x63, 0x6c, 0x75, 0x64, 0x65, 0x2f, 0x63
        /*0032*/ 	.byte	0x75, 0x74, 0x6c, 0x61, 0x73, 0x73, 0x2f, 0x67, 0x65, 0x6d, 0x6d, 0x2f, 0x63, 0x6f, 0x6c, 0x6c
        /*0042*/ 	.byte	0x65, 0x63, 0x74, 0x69, 0x76, 0x65, 0x2f, 0x73, 0x6d, 0x39, 0x30, 0x5f, 0x6d, 0x6d, 0x61, 0x5f
        /*0052*/ 	.byte	0x74, 0x6d, 0x61, 0x5f, 0x67, 0x6d, 0x6d, 0x61, 0x5f, 0x73, 0x73, 0x5f, 0x77, 0x61, 0x72, 0x70
        /*0062*/ 	.byte	0x73, 0x70, 0x65, 0x63, 0x69, 0x61, 0x6c, 0x69, 0x7a, 0x65, 0x64, 0x2e, 0x68, 0x70, 0x70, 0x00
	.type		__unnamed_1,@object
	.size		__unnamed_1,(.L_0 - __unnamed_1)
__unnamed_1:
        /*0072*/ 	.byte	0x76, 0x6f, 0x69, 0x64, 0x20, 0x63, 0x75, 0x74, 0x6c, 0x61, 0x73, 0x73, 0x3a, 0x3a, 0x67, 0x65
        /* <DEDUP_REMOVED lines=176> */
        /*0b82*/ 	.byte	0x64, 0x65, 0x6e, 0x74, 0x69, 0x74, 0x79, 0x5d, 0x00
.L_0:


//--------------------- .nv.shared._ZN7cutlass13device_kernelINS_4gemm6kernel13GemmUniversalIN4cute5tupleIJiiiiEEENS1_10collective13CollectiveMmaINS1_34MainloopSm90TmaGmmaWarpSpecializedILi3ENS5_IJNS4_1CILi1EEESB_SB_EEENS1_32KernelTmaWarpSpecializedPingpongEEENS5_IJNSA_ILi64EEESF_NSA_ILi128EEEEEENS_10tfloat32_tENS5_IJlSB_lEEESI_SJ_NS4_8TiledMMAINS4_8MMA_AtomIJNS4_4SM904GMMA29MMA_64x64x8_F32TF32TF32_SS_TNILNSN_7ScaleInE1ELSP_1EEEEEENS4_6LayoutISC_NS5_IJNSA_ILi0EEEST_ST_EEEEENS5_IJNS4_10UnderscoreESW_SW_EEEEENS4_13SM90_TMA_LOADENS4_14ComposedLayoutINS4_7SwizzleILi3ELi4ELi3EEENS4_18smem_ptr_flag_bitsILi32EEENSS_INS5_IJNSA_ILi8EEENSA_ILi32EEEEEENS5_IJS16_SB_EEEEEEEvNS4_8identityESZ_S1A_vS1B_EENS_8epilogue10collective6detail29Sm90TmaWarpSpecializedAdapterINS1E_15DefaultEpilogueISI_SJ_SJ_NS1D_6thread17LinearCombinationISI_Li1EffLNS1I_9ScaleType4KindE0ELNS_15FloatRoundStyleE2ESI_EENS1_15EpilogueDefaultEEEEEvvEEEEvNT_6ParamsE --------------------------
	.section	.nv.shared._ZN7cutlass13device_kernelINS_4gemm6kernel13GemmUniversalIN4cute5tupleIJiiiiEEENS1_10collective13CollectiveMmaINS1_34MainloopSm90TmaGmmaWarpSpecializedILi3ENS5_IJNS4_1CILi1EEESB_SB_EEENS1_32KernelTmaWarpSpecializedPingpongEEENS5_IJNSA_ILi64EEESF_NSA_ILi128EEEEEENS_10tfloat32_tENS5_IJlSB_lEEESI_SJ_NS4_8TiledMMAINS4_8MMA_AtomIJNS4_4SM904GMMA29MMA_64x64x8_F32TF32TF32_SS_TNILNSN_7ScaleInE1ELSP_1EEEEEENS4_6LayoutISC_NS5_IJNSA_ILi0EEEST_ST_EEEEENS5_IJNS4_10UnderscoreESW_SW_EEEEENS4_13SM90_TMA_LOADENS4_14ComposedLayoutINS4_7SwizzleILi3ELi4ELi3EEENS4_18smem_ptr_flag_bitsILi32EEENSS_INS5_IJNSA_ILi8EEENSA_ILi32EEEEEENS5_IJS16_SB_EEEEEEEvNS4_8identityESZ_S1A_vS1B_EENS_8epilogue10collective6detail29Sm90TmaWarpSpecializedAdapterINS1E_15DefaultEpilogueISI_SJ_SJ_NS1D_6thread17LinearCombinationISI_Li1EffLNS1I_9ScaleType4KindE0ELNS_15FloatRoundStyleE2ESI_EENS1_15EpilogueDefaultEEEEEvvEEEEvNT_6ParamsE,"aw",@nobits
	.sectionflags	@""
	.align	16
	.zero		1024


//--------------------- .nv.shared.reserved.0     --------------------------
	.section	.nv.shared.reserved.0,"aw",@nobits
	.weak		__nv_reservedSMEM_offset_0_alias
	.size		__nv_reservedSMEM_offset_0_alias, 0, 0
	.other		__nv_reservedSMEM_offset_0_alias,@"STO_CUDA_RESERVED_SHARED STV_DEFAULT"
__nv_reservedSMEM_offset_0_alias:
	.zero		0


//--------------------- .nv.global                --------------------------
	.section	.nv.global,"aw",@nobits
.nv.global:
	.type		_ZN39_INTERNAL_be9887e7_4_k_cu_1eb4b3a1_56824cute1_E,@object
	.size		_ZN39_INTERNAL_be9887e7_4_k_cu_1eb4b3a1_56824cute1_E,(_ZN39_INTERNAL_be9887e7_4_k_cu_1eb4b3a1_56824cuda3std3__45__cpo6cbeginE - _ZN39_INTERNAL_be9887e7_4_k_cu_1eb4b3a1_56824cute1_E)
_ZN39_INTERNAL_be9887e7_4_k_cu_1eb4b3a1_56824cute1_E:
	.zero		1
	.type		_ZN39_INTERNAL_be9887e7_4_k_cu_1eb4b3a1_56824cuda3std3__45__cpo6cbeginE,@object
	.size		_ZN39_INTERNAL_be9887e7_4_k_cu_1eb4b3a1_56824cuda3std3__45__cpo6cbeginE,(_ZN39_INTERNAL_be9887e7_4_k_cu_1eb4b3a1_56824cuda3std3__48in_placeE - _ZN39_INTERNAL_be9887e7_4_k_cu_1eb4b3a1_56824cuda3std3__45__cpo6cbeginE)
_ZN39_INTERNAL_be9887e7_4_k_cu_1eb4b3a1_56824cuda3std3__45__cpo6cbeginE:
	.zero		1
	.type		_ZN39_INTERNAL_be9887e7_4_k_cu_1eb4b3a1_56824cuda3std3__48in_placeE,@object
	.size		_ZN39_INTERNAL_be9887e7_4_k_cu_1eb4b3a1_56824cuda3std3__48in_placeE,(_ZN39_INTERNAL_be9887e7_4_k_cu_1eb4b3a1_56824cuda3std6ranges3__45__cpo9iter_moveE - _ZN39_INTERNAL_be9887e7_4_k_cu_1eb4b3a1_56824cuda3std3__48in_placeE)
_ZN39_INTERNAL_be9887e7_4_k_cu_1eb4b3a1_56824cuda3std3__48in_placeE:
	.zero		1
	.type		_ZN39_INTERNAL_be9887e7_4_k_cu_1eb4b3a1_56824cuda3std6ranges3__45__cpo9iter_moveE,@object
	.size		_ZN39_INTERNAL_be9887e7_4_k_cu_1eb4b3a1_56824cuda3std6ranges3__45__cpo9iter_moveE,(_ZN39_INTERNAL_be9887e7_4_k_cu_1eb4b3a1_56824cuda3std3__45__cpo5beginE - _ZN39_INTERNAL_be9887e7_4_k_cu_1eb4b3a1_56824cuda3std6ranges3__45__cpo9iter_moveE)
_ZN39_INTERNAL_be9887e7_4_k_cu_1eb4b3a1_56824cuda3std6ranges3__45__cpo9iter_moveE:
	.zero		1
	.type		_ZN39_INTERNAL_be9887e7_4_k_cu_1eb4b3a1_56824cuda3std3__45__cpo5beginE,@object
	.size		_ZN39_INTERNAL_be9887e7_4_k_cu_1eb4b3a1_56824cuda3std3__45__cpo5beginE,(_ZN39_INTERNAL_be9887e7_4_k_cu_1eb4b3a1_56824cuda3std3__441_GLOBAL__N__be9887e7_4_k_cu_1eb4b3a1_56826ignoreE - _ZN39_INTERNAL_be9887e7_4_k_cu_1eb4b3a1_56824cuda3std3__45__cpo5beginE)
_ZN39_INTERNAL_be9887e7_4_k_cu_1eb4b3a1_56824cuda3std3__45__cpo5beginE:
	.zero		1
	.type		_ZN39_INTERNAL_be9887e7_4_k_cu_1eb4b3a1_56824cuda3std3__441_GLOBAL__N__be9887e7_4_k_cu_1eb4b3a1_56826ignoreE,@object
	.size		_ZN39_INTERNAL_be9887e7_4_k_cu_1eb4b3a1_56824cuda3std3__441_GLOBAL__N__be9887e7_4_k_cu_1eb4b3a1_56826ignoreE,(_ZN39_INTERNAL_be9887e7_4_k_cu_1eb4b3a1_56824cute7productE - _ZN39_INTERNAL_be9887e7_4_k_cu_1eb4b3a1_56824cuda3std3__441_GLOBAL__N__be9887e7_4_k_cu_1eb4b3a1_56826ignoreE)
_ZN39_INTERNAL_be9887e7_4_k_cu_1eb4b3a1_56824cuda3std3__441_GLOBAL__N__be9887e7_4_k_cu_1eb4b3a1_56826ignoreE:
	.zero		1
	.type		_ZN39_INTERNAL_be9887e7_4_k_cu_1eb4b3a1_56824cute7productE,@object
	.size		_ZN39_INTERNAL_be9887e7_4_k_cu_1eb4b3a1_56824cute7productE,(_ZN39_INTERNAL_be9887e7_4_k_cu_1eb4b3a1_56824cuda3std3__45__cpo3endE - _ZN39_INTERNAL_be9887e7_4_k_cu_1eb4b3a1_56824cute7productE)
_ZN39_INTERNAL_be9887e7_4_k_cu_1eb4b3a1_56824cute7productE:
	.zero		1
	.type		_ZN39_INTERNAL_be9887e7_4_k_cu_1eb4b3a1_56824cuda3std3__45__cpo3endE,@object
	.size		_ZN39_INTERNAL_be9887e7_4_k_cu_1eb4b3a1_56824cuda3std3__45__cpo3endE,(_ZN39_INTERNAL_be9887e7_4_k_cu_1eb4b3a1_56824cuda3std3__419piecewise_constructE - _ZN39_INTERNAL_be9887e7_4_k_cu_1eb4b3a1_56824cuda3std3__45__cpo3endE)
_ZN39_INTERNAL_be9887e7_4_k_cu_1eb4b3a1_56824cuda3std3__45__cpo3endE:
	.zero		1
	.type		_ZN39_INTERNAL_be9887e7_4_k_cu_1eb4b3a1_56824cuda3std3__419piecewise_constructE,@object
	.size		_ZN39_INTERNAL_be9887e7_4_k_cu_1eb4b3a1_56824cuda3std3__419piecewise_constructE,(_ZN39_INTERNAL_be9887e7_4_k_cu_1eb4b3a1_56824cuda3std3__45__cpo4cendE - _ZN39_INTERNAL_be9887e7_4_k_cu_1eb4b3a1_56824cuda3std3__419piecewise_constructE)
_ZN39_INTERNAL_be9887e7_4_k_cu_1eb4b3a1_56824cuda3std3__419piecewise_constructE:
	.zero		1
	.type		_ZN39_INTERNAL_be9887e7_4_k_cu_1eb4b3a1_56824cuda3std3__45__cpo4cendE,@object
	.size		_ZN39_INTERNAL_be9887e7_4_k_cu_1eb4b3a1_56824cuda3std3__45__cpo4cendE,(_ZN39_INTERNAL_be9887e7_4_k_cu_1eb4b3a1_56824cuda3std6ranges3__45__cpo4swapE - _ZN39_INTERNAL_be9887e7_4_k_cu_1eb4b3a1_56824cuda3std3__45__cpo4cendE)
_ZN39_INTERNAL_be9887e7_4_k_cu_1eb4b3a1_56824cuda3std3__45__cpo4cendE:
	.zero		1
	.type		_ZN39_INTERNAL_be9887e7_4_k_cu_1eb4b3a1_56824cuda3std6ranges3__45__cpo4swapE,@object
	.size		_ZN39_INTERNAL_be9887e7_4_k_cu_1eb4b3a1_56824cuda3std6ranges3__45__cpo4swapE,(.L_8 - _ZN39_INTERNAL_be9887e7_4_k_cu_1eb4b3a1_56824cuda3std6ranges3__45__cpo4swapE)
_ZN39_INTERNAL_be9887e7_4_k_cu_1eb4b3a1_56824cuda3std6ranges3__45__cpo4swapE:
	.zero		1
.L_8:


//--------------------- .nv.constant0._ZN7cutlass13device_kernelINS_4gemm6kernel13GemmUniversalIN4cute5tupleIJiiiiEEENS1_10collective13CollectiveMmaINS1_34MainloopSm90TmaGmmaWarpSpecializedILi3ENS5_IJNS4_1CILi1EEESB_SB_EEENS1_32KernelTmaWarpSpecializedPingpongEEENS5_IJNSA_ILi64EEESF_NSA_ILi128EEEEEENS_10tfloat32_tENS5_IJlSB_lEEESI_SJ_NS4_8TiledMMAINS4_8MMA_AtomIJNS4_4SM904GMMA29MMA_64x64x8_F32TF32TF32_SS_TNILNSN_7ScaleInE1ELSP_1EEEEEENS4_6LayoutISC_NS5_IJNSA_ILi0EEEST_ST_EEEEENS5_IJNS4_10UnderscoreESW_SW_EEEEENS4_13SM90_TMA_LOADENS4_14ComposedLayoutINS4_7SwizzleILi3ELi4ELi3EEENS4_18smem_ptr_flag_bitsILi32EEENSS_INS5_IJNSA_ILi8EEENSA_ILi32EEEEEENS5_IJS16_SB_EEEEEEEvNS4_8identityESZ_S1A_vS1B_EENS_8epilogue10collective6detail29Sm90TmaWarpSpecializedAdapterINS1E_15DefaultEpilogueISI_SJ_SJ_NS1D_6thread17LinearCombinationISI_Li1EffLNS1I_9ScaleType4KindE0ELNS_15FloatRoundStyleE2ESI_EENS1_15EpilogueDefaultEEEEEvvEEEEvNT_6ParamsE --------------------------
	.section	.nv.constant0._ZN7cutlass13device_kernelINS_4gemm6kernel13GemmUniversalIN4cute5tupleIJiiiiEEENS1_10collective13CollectiveMmaINS1_34MainloopSm90TmaGmmaWarpSpecializedILi3ENS5_IJNS4_1CILi1EEESB_SB_EEENS1_32KernelTmaWarpSpecializedPingpongEEENS5_IJNSA_ILi64EEESF_NSA_ILi128EEEEEENS_10tfloat32_tENS5_IJlSB_lEEESI_SJ_NS4_8TiledMMAINS4_8MMA_AtomIJNS4_4SM904GMMA29MMA_64x64x8_F32TF32TF32_SS_TNILNSN_7ScaleInE1ELSP_1EEEEEENS4_6LayoutISC_NS5_IJNSA_ILi0EEEST_ST_EEEEENS5_IJNS4_10UnderscoreESW_SW_EEEEENS4_13SM90_TMA_LOADENS4_14ComposedLayoutINS4_7SwizzleILi3ELi4ELi3EEENS4_18smem_ptr_flag_bitsILi32EEENSS_INS5_IJNSA_ILi8EEENSA_ILi32EEEEEENS5_IJS16_SB_EEEEEEEvNS4_8identityESZ_S1A_vS1B_EENS_8epilogue10collective6detail29Sm90TmaWarpSpecializedAdapterINS1E_15DefaultEpilogueISI_SJ_SJ_NS1D_6thread17LinearCombinationISI_Li1EffLNS1I_9ScaleType4KindE0ELNS_15FloatRoundStyleE2ESI_EENS1_15EpilogueDefaultEEEEEvvEEEEvNT_6ParamsE,"a",@progbits
	.sectionflags	@""
	.align	4
.nv.constant0._ZN7cutlass13device_kernelINS_4gemm6kernel13GemmUniversalIN4cute5tupleIJiiiiEEENS1_10collective13CollectiveMmaINS1_34MainloopSm90TmaGmmaWarpSpecializedILi3ENS5_IJNS4_1CILi1EEESB_SB_EEENS1_32KernelTmaWarpSpecializedPingpongEEENS5_IJNSA_ILi64EEESF_NSA_ILi128EEEEEENS_10tfloat32_tENS5_IJlSB_lEEESI_SJ_NS4_8TiledMMAINS4_8MMA_AtomIJNS4_4SM904GMMA29MMA_64x64x8_F32TF32TF32_SS_TNILNSN_7ScaleInE1ELSP_1EEEEEENS4_6LayoutISC_NS5_IJNSA_ILi0EEEST_ST_EEEEENS5_IJNS4_10UnderscoreESW_SW_EEEEENS4_13SM90_TMA_LOADENS4_14ComposedLayoutINS4_7SwizzleILi3ELi4ELi3EEENS4_18smem_ptr_flag_bitsILi32EEENSS_INS5_IJNSA_ILi8EEENSA_ILi32EEEEEENS5_IJS16_SB_EEEEEEEvNS4_8identityESZ_S1A_vS1B_EENS_8epilogue10collective6detail29Sm90TmaWarpSpecializedAdapterINS1E_15DefaultEpilogueISI_SJ_SJ_NS1D_6thread17LinearCombinationISI_Li1EffLNS1I_9ScaleType4KindE0ELNS_15FloatRoundStyleE2ESI_EENS1_15EpilogueDefaultEEEEEvvEEEEvNT_6ParamsE:
	.zero		1664


//--------------------- SYMBOLS --------------------------

	.type		.nv.reservedSmem.offset0,@object
	.size		.nv.reservedSmem.offset0,0x4
	.type		__assertfail,@function
